// auto-generated by cutlass_sweep.gemm — config: {"arch": "sm_90", "cluster_m": 1, "cluster_n": 8, "dtype": "int8", "dtype_b": "int8", "layout": "nt", "stages": 0, "tile_k": 32, "tile_m": 64, "tile_n": 128}
#include "cutlass/cutlass.h"
#include "cutlass/gemm/collective/collective_builder.hpp"
#include "cutlass/gemm/device/gemm_universal_adapter.h"
#include "cutlass/gemm/kernel/gemm_universal.hpp"
#include "cutlass/epilogue/collective/collective_builder.hpp"

using ElemA = int8_t;
using ElemB = int8_t;
using ElemCD = int8_t;
using Acc  = int32_t;
using TileShape    = cute::Shape<cute::_64, cute::_128, cute::_32>;
using ClusterShape = cute::Shape<cute::_1, cute::_8, cute::_1>;

using CollectiveEpilogue = typename cutlass::epilogue::collective::CollectiveBuilder<
    cutlass::arch::Sm90, cutlass::arch::OpClassTensorOp,
    TileShape, ClusterShape,
    cutlass::epilogue::collective::EpilogueTileAuto,
    Acc, Acc,
    ElemCD, cutlass::layout::RowMajor, 128 / cutlass::sizeof_bits<ElemCD>::value,
    ElemCD, cutlass::layout::RowMajor, 128 / cutlass::sizeof_bits<ElemCD>::value,
    cutlass::epilogue::collective::EpilogueScheduleAuto
  >::CollectiveOp;

using CollectiveMainloop = typename cutlass::gemm::collective::CollectiveBuilder<
    cutlass::arch::Sm90, cutlass::arch::OpClassTensorOp,
    ElemA, cutlass::layout::RowMajor, 128 / cutlass::sizeof_bits<ElemA>::value,
    ElemB, cutlass::layout::ColumnMajor, 128 / cutlass::sizeof_bits<ElemB>::value,
    Acc,
    TileShape, ClusterShape,
    cutlass::gemm::collective::StageCountAutoCarveout<static_cast<int>(sizeof(typename CollectiveEpilogue::SharedStorage))>,
    cutlass::gemm::collective::KernelScheduleAuto
  >::CollectiveOp;

using GemmKernel = cutlass::gemm::kernel::GemmUniversal<
    cute::Shape<int,int,int,int>,
    CollectiveMainloop,
    CollectiveEpilogue
>;
using Gemm = cutlass::gemm::device::GemmUniversalAdapter<GemmKernel>;

// Force the device kernel symbol into the cubin without needing a host main.
auto* _anchor = &cutlass::device_kernel<GemmKernel>;


// ===== COMPILED SASS (sm_90a) =====

	.target	sm_90a

	.elftype	@"ET_EXEC"


//--------------------- .note.nv.tkinfo           --------------------------
	.section	.note.nv.tkinfo,"",@"SHT_NOTE"
	.sectionflags	@"SHF_NOTE_NV_TKINFO"
	.tkinfo
        /*0018*/ 	.word	0x00000002
        /*0030*/ 	.string	""
        /*0030*/ 	.string	"ptxas"
        /*0030*/ 	.string	"Cuda compilation tools, release 13.0, V13.0.88"
        /*0030*/ 	.string	"Build cuda_13.0.r13.0/compiler.36424714_0"
        /*0030*/ 	.string	"-arch sm_90a -m 64 "



//--------------------- .note.nv.cuinfo           --------------------------
	.section	.note.nv.cuinfo,"",@"SHT_NOTE"
	.sectionflags	@"SHF_NOTE_NV_CUINFO"
        /*0018*/ 	.short	0x0002
        /*001a*/ 	.short	0x005a
        /*001c*/ 	.short	0x0082
	.zero		2


//--------------------- .nv.info                  --------------------------
	.section	.nv.info,"",@"SHT_CUDA_INFO"
	.align	4


	//----- nvinfo : EIATTR_REGCOUNT
	.align		4
        /*0000*/ 	.byte	0x04, 0x2f
        /*0002*/ 	.short	(.L_15 - .L_14)
	.align		4
.L_14:
        /*0004*/ 	.word	index@(_ZN7cutlass13device_kernelINS_4gemm6kernel13GemmUniversalIN4cute5tupleIJiiiiEEENS1_10collective13CollectiveMmaINS1_34MainloopSm90TmaGmmaWarpSpecializedILi37ENS5_IJNS4_1CILi1EEENSA_ILi8EEESB_EEENS1_32KernelTmaWarpSpecializedPingpongEEENS5_IJNSA_ILi64EEENSA_ILi128EEENSA_ILi32EEEEEEaNS5_IJlSB_lEEEaSK_NS4_8TiledMMAINS4_8MMA_AtomIJNS4_4SM904GMMA27MMA_64x128x32_S32S8S8_SS_TNEEEENS4_6LayoutINS5_IJSB_SB_SB_EEENS5_IJNSA_ILi0EEEST_ST_EEEEENS5_IJNS4_10UnderscoreESW_SW_EEEEENS4_23SM90_TMA_LOAD_MULTICASTENS4_14ComposedLayoutINS4_7SwizzleILi1ELi4ELi3EEENS4_18smem_ptr_flag_bitsILi8EEENSR_INS5_IJSC_SI_EEENS5_IJSI_SB_EEEEEEEvNS4_8identityENS4_13SM90_TMA_LOADES18_vS19_EENS_8epilogue10collective6detail29Sm90TmaWarpSpecializedAdapterINS1D_15DefaultEpilogueIaSK_SK_NS1C_6thread17LinearCombinationIaLi1EiiLNS1H_9ScaleType4KindE0ELNS_15FloatRoundStyleE2EaEENS1_15EpilogueDefaultEEEEEvvEEEEvNT_6ParamsE)
        /*0008*/ 	.word	0x000000a8


	//----- nvinfo : EIATTR_FRAME_SIZE
	.align		4
.L_15:
        /*000c*/ 	.byte	0x04, 0x11
        /*000e*/ 	.short	(.L_17 - .L_16)
	.align		4
.L_16:
        /*0010*/ 	.word	index@(_ZN7cutlass13device_kernelINS_4gemm6kernel13GemmUniversalIN4cute5tupleIJiiiiEEENS1_10collective13CollectiveMmaINS1_34MainloopSm90TmaGmmaWarpSpecializedILi37ENS5_IJNS4_1CILi1EEENSA_ILi8EEESB_EEENS1_32KernelTmaWarpSpecializedPingpongEEENS5_IJNSA_ILi64EEENSA_ILi128EEENSA_ILi32EEEEEEaNS5_IJlSB_lEEEaSK_NS4_8TiledMMAINS4_8MMA_AtomIJNS4_4SM904GMMA27MMA_64x128x32_S32S8S8_SS_TNEEEENS4_6LayoutINS5_IJSB_SB_SB_EEENS5_IJNSA_ILi0EEEST_ST_EEEEENS5_IJNS4_10UnderscoreESW_SW_EEEEENS4_23SM90_TMA_LOAD_MULTICASTENS4_14ComposedLayoutINS4_7SwizzleILi1ELi4ELi3EEENS4_18smem_ptr_flag_bitsILi8EEENSR_INS5_IJSC_SI_EEENS5_IJSI_SB_EEEEEEEvNS4_8identityENS4_13SM90_TMA_LOADES18_vS19_EENS_8epilogue10collective6detail29Sm90TmaWarpSpecializedAdapterINS1D_15DefaultEpilogueIaSK_SK_NS1C_6thread17LinearCombinationIaLi1EiiLNS1H_9ScaleType4KindE0ELNS_15FloatRoundStyleE2EaEENS1_15EpilogueDefaultEEEEEvvEEEEvNT_6ParamsE)
        /*0014*/ 	.word	0x00000008


	//----- nvinfo : EIATTR_MIN_STACK_SIZE
	.align		4
.L_17:
        /*0018*/ 	.byte	0x04, 0x12
        /*001a*/ 	.short	(.L_19 - .L_18)
	.align		4
.L_18:
        /*001c*/ 	.word	index@(_ZN7cutlass13device_kernelINS_4gemm6kernel13GemmUniversalIN4cute5tupleIJiiiiEEENS1_10collective13CollectiveMmaINS1_34MainloopSm90TmaGmmaWarpSpecializedILi37ENS5_IJNS4_1CILi1EEENSA_ILi8EEESB_EEENS1_32KernelTmaWarpSpecializedPingpongEEENS5_IJNSA_ILi64EEENSA_ILi128EEENSA_ILi32EEEEEEaNS5_IJlSB_lEEEaSK_NS4_8TiledMMAINS4_8MMA_AtomIJNS4_4SM904GMMA27MMA_64x128x32_S32S8S8_SS_TNEEEENS4_6LayoutINS5_IJSB_SB_SB_EEENS5_IJNSA_ILi0EEEST_ST_EEEEENS5_IJNS4_10UnderscoreESW_SW_EEEEENS4_23SM90_TMA_LOAD_MULTICASTENS4_14ComposedLayoutINS4_7SwizzleILi1ELi4ELi3EEENS4_18smem_ptr_flag_bitsILi8EEENSR_INS5_IJSC_SI_EEENS5_IJSI_SB_EEEEEEEvNS4_8identityENS4_13SM90_TMA_LOADES18_vS19_EENS_8epilogue10collective6detail29Sm90TmaWarpSpecializedAdapterINS1D_15DefaultEpilogueIaSK_SK_NS1C_6thread17LinearCombinationIaLi1EiiLNS1H_9ScaleType4KindE0ELNS_15FloatRoundStyleE2EaEENS1_15EpilogueDefaultEEEEEvvEEEEvNT_6ParamsE)
        /*0020*/ 	.word	0x00000008
.L_19:


//--------------------- .nv.compat                --------------------------
	.section	.nv.compat,"",@"SHT_CUDA_COMPAT_INFO"
	.align	4
        /*0000*/ 	.byte	0x02, 0x09, 0x01, 0x00, 0x02, 0x02, 0x04, 0x00, 0x02, 0x05, 0x05, 0x00, 0x03, 0x07, 0x01, 0x01
        /*0010*/ 	.byte	0x02, 0x03, 0x01, 0x00, 0x02, 0x06, 0x01, 0x00, 0x04, 0x0b, 0x08, 0x00, 0x00, 0x00, 0x00, 0x00
        /*0020*/ 	.byte	0x00, 0x00, 0x00, 0x00


//--------------------- .nv.info._ZN7cutlass13device_kernelINS_4gemm6kernel13GemmUniversalIN4cute5tupleIJiiiiEEENS1_10collective13CollectiveMmaINS1_34MainloopSm90TmaGmmaWarpSpecializedILi37ENS5_IJNS4_1CILi1EEENSA_ILi8EEESB_EEENS1_32KernelTmaWarpSpecializedPingpongEEENS5_IJNSA_ILi64EEENSA_ILi128EEENSA_ILi32EEEEEEaNS5_IJlSB_lEEEaSK_NS4_8TiledMMAINS4_8MMA_AtomIJNS4_4SM904GMMA27MMA_64x128x32_S32S8S8_SS_TNEEEENS4_6LayoutINS5_IJSB_SB_SB_EEENS5_IJNSA_ILi0EEEST_ST_EEEEENS5_IJNS4_10UnderscoreESW_SW_EEEEENS4_23SM90_TMA_LOAD_MULTICASTENS4_14ComposedLayoutINS4_7SwizzleILi1ELi4ELi3EEENS4_18smem_ptr_flag_bitsILi8EEENSR_INS5_IJSC_SI_EEENS5_IJSI_SB_EEEEEEEvNS4_8identityENS4_13SM90_TMA_LOADES18_vS19_EENS_8epilogue10collective6detail29Sm90TmaWarpSpecializedAdapterINS1D_15DefaultEpilogueIaSK_SK_NS1C_6thread17LinearCombinationIaLi1EiiLNS1H_9ScaleType4KindE0ELNS_15FloatRoundStyleE2EaEENS1_15EpilogueDefaultEEEEEvvEEEEvNT_6ParamsE --------------------------
	.section	.nv.info._ZN7cutlass13device_kernelINS_4gemm6kernel13GemmUniversalIN4cute5tupleIJiiiiEEENS1_10collective13CollectiveMmaINS1_34MainloopSm90TmaGmmaWarpSpecializedILi37ENS5_IJNS4_1CILi1EEENSA_ILi8EEESB_EEENS1_32KernelTmaWarpSpecializedPingpongEEENS5_IJNSA_ILi64EEENSA_ILi128EEENSA_ILi32EEEEEEaNS5_IJlSB_lEEEaSK_NS4_8TiledMMAINS4_8MMA_AtomIJNS4_4SM904GMMA27MMA_64x128x32_S32S8S8_SS_TNEEEENS4_6LayoutINS5_IJSB_SB_SB_EEENS5_IJNSA_ILi0EEEST_ST_EEEEENS5_IJNS4_10UnderscoreESW_SW_EEEEENS4_23SM90_TMA_LOAD_MULTICASTENS4_14ComposedLayoutINS4_7SwizzleILi1ELi4ELi3EEENS4_18smem_ptr_flag_bitsILi8EEENSR_INS5_IJSC_SI_EEENS5_IJSI_SB_EEEEEEEvNS4_8identityENS4_13SM90_TMA_LOADES18_vS19_EENS_8epilogue10collective6detail29Sm90TmaWarpSpecializedAdapterINS1D_15DefaultEpilogueIaSK_SK_NS1C_6thread17LinearCombinationIaLi1EiiLNS1H_9ScaleType4KindE0ELNS_15FloatRoundStyleE2EaEENS1_15EpilogueDefaultEEEEEvvEEEEvNT_6ParamsE,"",@"SHT_CUDA_INFO"
	.sectionflags	@""
	.align	4


	//----- nvinfo : EIATTR_CUDA_API_VERSION
	.align		4
        /*0000*/ 	.byte	0x04, 0x37
        /*0002*/ 	.short	(.L_21 - .L_20)
.L_20:
        /*0004*/ 	.word	0x00000082


	//----- nvinfo : EIATTR_KPARAM_INFO
	.align		4
.L_21:
        /*0008*/ 	.byte	0x04, 0x17
        /*000a*/ 	.short	(.L_23 - .L_22)
.L_22:
        /*000c*/ 	.word	0x00000000
        /*0010*/ 	.short	0x0000
        /*0012*/ 	.short	0x0070
        /*0014*/ 	.byte	0x00, 0xf0, 0x01, 0x10


	//----- nvinfo : EIATTR_SPARSE_MMA_MASK
	.align		4
.L_23:
        /*0018*/ 	.byte	0x03, 0x50
        /*001a*/ 	.short	0x0000


	//----- nvinfo : EIATTR_MAXREG_COUNT
	.align		4
        /*001c*/ 	.byte	0x03, 0x1b
        /*001e*/ 	.short	0x00a8


	//----- nvinfo : EIATTR_NUM_BARRIERS
	.align		4
        /*0020*/ 	.byte	0x02, 0x4c
        /*0022*/ 	.byte	0x01
	.zero		1


	//----- nvinfo : EIATTR_EXTERNS
	.align		4
        /*0024*/ 	.byte	0x04, 0x0f
        /*0026*/ 	.short	(.L_25 - .L_24)


	//   ....[0]....
	.align		4
.L_24:
        /*0028*/ 	.word	index@(__assertfail)


	//----- nvinfo : EIATTR_ANNOTATIONS
	.align		4
.L_25:
        /*002c*/ 	.byte	0x04, 0x55
        /*002e*/ 	.short	(.L_27 - .L_26)


	//   ....[0]....
.L_26:
        /*0030*/ 	.word	0x00000001
        /*0034*/ 	.byte	0x90, 0x11, 0x00, 0x00, 0x01, 0x00, 0x00, 0x00, 0x50, 0x18, 0x00, 0x00, 0x01, 0x00, 0x00, 0x00
        /*0044*/ 	.byte	0x80, 0x57, 0x00, 0x00, 0x01, 0x00, 0x00, 0x00, 0x90, 0x63, 0x00, 0x00


	//----- nvinfo : EIATTR_MERCURY_ISA_VERSION
	.align		4
.L_27:
        /*0050*/ 	.byte	0x03, 0x5f
        /*0052*/ 	.short	0x0101


	//----- nvinfo : EIATTR_INT_WARP_WIDE_INSTR_OFFSETS
	.align		4
        /*0054*/ 	.byte	0x04, 0x31
        /*0056*/ 	.short	(.L_29 - .L_28)


	//   ....[0]....
.L_28:
        /*0058*/ 	.word	0x00000920


	//   ....[1]....
        /*005c*/ 	.word	0x00000960


	//   ....[2]....
        /*0060*/ 	.word	0x000009e0


	//   ....[3]....
        /*0064*/ 	.word	0x00000a40


	//   ....[4]....
        /*0068*/ 	.word	0x00000af0


	//   ....[5]....
        /*006c*/ 	.word	0x00000b00


	//   ....[6]....
        /*0070*/ 	.word	0x00000b70


	//   ....[7]....
        /*0074*/ 	.word	0x00000bc0


	//----- nvinfo : EIATTR_COOP_GROUP_MASK_REGIDS
	.align		4
.L_29:
        /*0078*/ 	.byte	0x04, 0x29
        /*007a*/ 	.short	(.L_31 - .L_30)


	//   ....[0]....
.L_30:
        /*007c*/ 	.word	0xffffffff


	//   ....[1]....
        /*0080*/ 	.word	0xffffffff


	//   ....[2]....
        /*0084*/ 	.word	0xffffffff


	//   ....[3]....
        /*0088*/ 	.word	0xffffffff


	//   ....[4]....
        /*008c*/ 	.word	0xffffffff


	//   ....[5]....
        /*0090*/ 	.word	0xffffffff


	//   ....[6]....
        /*0094*/ 	.word	0xffffffff


	//----- nvinfo : EIATTR_COOP_GROUP_INSTR_OFFSETS
	.align		4
.L_31:
        /*0098*/ 	.byte	0x04, 0x28
        /*009a*/ 	.short	(.L_33 - .L_32)


	//   ....[0]....
.L_32:
        /*009c*/ 	.word	0x00000070


	//   ....[1]....
        /*00a0*/ 	.word	0x00000080


	//   ....[2]....
        /*00a4*/ 	.word	0x00000140


	//   ....[3]....
        /*00a8*/ 	.word	0x00000740


	//   ....[4]....
        /*00ac*/ 	.word	0x00000780


	//   ....[5]....
        /*00b0*/ 	.word	0x00000820


	//   ....[6]....
        /*00b4*/ 	.word	0x00000d40


	//----- nvinfo : EIATTR_REG_RECONFIG
	.align		4
.L_33:
        /*00b8*/ 	.byte	0x01, 0x54
	.zero		2


	//----- nvinfo : EIATTR_SYSCALL_OFFSETS
	.align		4
        /*00bc*/ 	.byte	0x04, 0x46
        /*00be*/ 	.short	(.L_35 - .L_34)


	//   ....[0]....
.L_34:
        /*00c0*/ 	.word	0x00001ce0


	//----- nvinfo : EIATTR_MBARRIER_INSTR_OFFSETS
	.align		4
.L_35:
        /*00c4*/ 	.byte	0x04, 0x39
        /*00c6*/ 	.short	(.L_37 - .L_36)


	//   ....[0]....
.L_36:
        /*00c8*/ 	.word	0x00000270
        /*00cc*/ 	.word	0x000000ff
        /*00d0*/ 	.word	0x00000000
        /*00d4*/ 	.short	0x0100
        /*00d6*/ 	.byte	0x08
	.zero		1


	//   ....[1]....
        /*00d8*/ 	.word	0x00000280
        /*00dc*/ 	.word	0x000000ff
        /*00e0*/ 	.word	0x00000128
        /*00e4*/ 	.short	0x0100
        /*00e6*/ 	.byte	0x08
	.zero		1


	//   ....[2]....
        /*00e8*/ 	.word	0x00000290
        /*00ec*/ 	.word	0x000000ff
        /*00f0*/ 	.word	0x00000008
        /*00f4*/ 	.short	0x0100
        /*00f6*/ 	.byte	0x08
	.zero		1


	//   ....[3]....
        /*00f8*/ 	.word	0x000002a0
        /*00fc*/ 	.word	0x000000ff
        /*0100*/ 	.word	0x00000130
        /*0104*/ 	.short	0x0100
        /*0106*/ 	.byte	0x08
	.zero		1


	//   ....[4]....
        /*0108*/ 	.word	0x000002b0
        /*010c*/ 	.word	0x000000ff
        /*0110*/ 	.word	0x00000010
        /*0114*/ 	.short	0x0100
        /*0116*/ 	.byte	0x08
	.zero		1


	//   ....[5]....
        /*0118*/ 	.word	0x000002c0
        /*011c*/ 	.word	0x000000ff
        /*0120*/ 	.word	0x00000138
        /*0124*/ 	.short	0x0100
        /*0126*/ 	.byte	0x08
	.zero		1


	//   ....[6]....
        /*0128*/ 	.word	0x000002d0
        /*012c*/ 	.word	0x000000ff
        /*0130*/ 	.word	0x00000018
        /*0134*/ 	.short	0x0100
        /*0136*/ 	.byte	0x08
	.zero		1


	//   ....[7]....
        /*0138*/ 	.word	0x000002e0
        /*013c*/ 	.word	0x000000ff
        /*0140*/ 	.word	0x00000140
        /*0144*/ 	.short	0x0100
        /*0146*/ 	.byte	0x08
	.zero		1


	//   ....[8]....
        /*0148*/ 	.word	0x000002f0
        /*014c*/ 	.word	0x000000ff
        /*0150*/ 	.word	0x00000020
        /*0154*/ 	.short	0x0100
        /*0156*/ 	.byte	0x08
	.zero		1


	//   ....[9]....
        /*0158*/ 	.word	0x00000300
        /*015c*/ 	.word	0x000000ff
        /*0160*/ 	.word	0x00000148
        /*0164*/ 	.short	0x0100
        /*0166*/ 	.byte	0x08
	.zero		1


	//   ....[10]....
        /*0168*/ 	.word	0x00000310
        /*016c*/ 	.word	0x000000ff
        /*0170*/ 	.word	0x00000028
        /*0174*/ 	.short	0x0100
        /*0176*/ 	.byte	0x08
	.zero		1


	//   ....[11]....
        /*0178*/ 	.word	0x00000320
        /*017c*/ 	.word	0x000000ff
        /*0180*/ 	.word	0x00000150
        /*0184*/ 	.short	0x0100
        /*0186*/ 	.byte	0x08
	.zero		1


	//   ....[12]....
        /*0188*/ 	.word	0x00000330
        /*018c*/ 	.word	0x000000ff
        /*0190*/ 	.word	0x00000030
        /*0194*/ 	.short	0x0100
        /*0196*/ 	.byte	0x08
	.zero		1


	//   ....[13]....
        /*0198*/ 	.word	0x00000340
        /*019c*/ 	.word	0x000000ff
        /*01a0*/ 	.word	0x00000158
        /*01a4*/ 	.short	0x0100
        /*01a6*/ 	.byte	0x08
	.zero		1


	//   ....[14]....
        /*01a8*/ 	.word	0x00000350
        /*01ac*/ 	.word	0x000000ff
        /*01b0*/ 	.word	0x00000038
        /*01b4*/ 	.short	0x0100
        /*01b6*/ 	.byte	0x08
	.zero		1


	//   ....[15]....
        /*01b8*/ 	.word	0x00000360
        /*01bc*/ 	.word	0x000000ff
        /*01c0*/ 	.word	0x00000160
        /*01c4*/ 	.short	0x0100
        /*01c6*/ 	.byte	0x08
	.zero		1


	//   ....[16]....
        /*01c8*/ 	.word	0x00000370
        /*01cc*/ 	.word	0x000000ff
        /*01d0*/ 	.word	0x00000040
        /*01d4*/ 	.short	0x0100
        /*01d6*/ 	.byte	0x08
	.zero		1


	//   ....[17]....
        /*01d8*/ 	.word	0x00000380
        /*01dc*/ 	.word	0x000000ff
        /*01e0*/ 	.word	0x00000168
        /*01e4*/ 	.short	0x0100
        /*01e6*/ 	.byte	0x08
	.zero		1


	//   ....[18]....
        /*01e8*/ 	.word	0x00000390
        /*01ec*/ 	.word	0x000000ff
        /*01f0*/ 	.word	0x00000048
        /*01f4*/ 	.short	0x0100
        /*01f6*/ 	.byte	0x08
	.zero		1


	//   ....[19]....
        /*01f8*/ 	.word	0x000003a0
        /*01fc*/ 	.word	0x000000ff
        /*0200*/ 	.word	0x00000170
        /*0204*/ 	.short	0x0100
        /*0206*/ 	.byte	0x08
	.zero		1


	//   ....[20]....
        /*0208*/ 	.word	0x000003b0
        /*020c*/ 	.word	0x000000ff
        /*0210*/ 	.word	0x00000050
        /*0214*/ 	.short	0x0100
        /*0216*/ 	.byte	0x08
	.zero		1


	//   ....[21]....
        /*0218*/ 	.word	0x000003c0
        /*021c*/ 	.word	0x000000ff
        /*0220*/ 	.word	0x00000178
        /*0224*/ 	.short	0x0100
        /*0226*/ 	.byte	0x08
	.zero		1


	//   ....[22]....
        /*0228*/ 	.word	0x000003d0
        /*022c*/ 	.word	0x000000ff
        /*0230*/ 	.word	0x00000058
        /*0234*/ 	.short	0x0100
        /*0236*/ 	.byte	0x08
	.zero		1


	//   ....[23]....
        /*0238*/ 	.word	0x000003e0
        /*023c*/ 	.word	0x000000ff
        /*0240*/ 	.word	0x00000180
        /*0244*/ 	.short	0x0100
        /*0246*/ 	.byte	0x08
	.zero		1


	//   ....[24]....
        /*0248*/ 	.word	0x000003f0
        /*024c*/ 	.word	0x000000ff
        /*0250*/ 	.word	0x00000060
        /*0254*/ 	.short	0x0100
        /*0256*/ 	.byte	0x08
	.zero		1


	//   ....[25]....
        /*0258*/ 	.word	0x00000400
        /*025c*/ 	.word	0x000000ff
        /*0260*/ 	.word	0x00000188
        /*0264*/ 	.short	0x0100
        /*0266*/ 	.byte	0x08
	.zero		1


	//   ....[26]....
        /*0268*/ 	.word	0x00000410
        /*026c*/ 	.word	0x000000ff
        /*0270*/ 	.word	0x00000068
        /*0274*/ 	.short	0x0100
        /*0276*/ 	.byte	0x08
	.zero		1


	//   ....[27]....
        /*0278*/ 	.word	0x00000420
        /*027c*/ 	.word	0x000000ff
        /*0280*/ 	.word	0x00000190
        /*0284*/ 	.short	0x0100
        /*0286*/ 	.byte	0x08
	.zero		1


	//   ....[28]....
        /*0288*/ 	.word	0x00000430
        /*028c*/ 	.word	0x000000ff
        /*0290*/ 	.word	0x00000070
        /*0294*/ 	.short	0x0100
        /*0296*/ 	.byte	0x08
	.zero		1


	//   ....[29]....
        /*0298*/ 	.word	0x00000440
        /*029c*/ 	.word	0x000000ff
        /*02a0*/ 	.word	0x00000198
        /*02a4*/ 	.short	0x0100
        /*02a6*/ 	.byte	0x08
	.zero		1


	//   ....[30]....
        /*02a8*/ 	.word	0x00000450
        /*02ac*/ 	.word	0x000000ff
        /*02b0*/ 	.word	0x00000078
        /*02b4*/ 	.short	0x0100
        /*02b6*/ 	.byte	0x08
	.zero		1


	//   ....[31]....
        /*02b8*/ 	.word	0x00000460
        /*02bc*/ 	.word	0x000000ff
        /*02c0*/ 	.word	0x000001a0
        /*02c4*/ 	.short	0x0100
        /*02c6*/ 	.byte	0x08
	.zero		1


	//   ....[32]....
        /*02c8*/ 	.word	0x00000470
        /*02cc*/ 	.word	0x000000ff
        /*02d0*/ 	.word	0x00000080
        /*02d4*/ 	.short	0x0100
        /*02d6*/ 	.byte	0x08
	.zero		1


	//   ....[33]....
        /*02d8*/ 	.word	0x00000480
        /*02dc*/ 	.word	0x000000ff
        /*02e0*/ 	.word	0x000001a8
        /*02e4*/ 	.short	0x0100
        /*02e6*/ 	.byte	0x08
	.zero		1


	//   ....[34]....
        /*02e8*/ 	.word	0x00000490
        /*02ec*/ 	.word	0x000000ff
        /*02f0*/ 	.word	0x00000088
        /*02f4*/ 	.short	0x0100
        /*02f6*/ 	.byte	0x08
	.zero		1


	//   ....[35]....
        /*02f8*/ 	.word	0x000004a0
        /*02fc*/ 	.word	0x000000ff
        /*0300*/ 	.word	0x000001b0
        /*0304*/ 	.short	0x0100
        /*0306*/ 	.byte	0x08
	.zero		1


	//   ....[36]....
        /*0308*/ 	.word	0x000004b0
        /*030c*/ 	.word	0x000000ff
        /*0310*/ 	.word	0x00000090
        /*0314*/ 	.short	0x0100
        /*0316*/ 	.byte	0x08
	.zero		1


	//   ....[37]....
        /*0318*/ 	.word	0x000004c0
        /*031c*/ 	.word	0x000000ff
        /*0320*/ 	.word	0x000001b8
        /*0324*/ 	.short	0x0100
        /*0326*/ 	.byte	0x08
	.zero		1


	//   ....[38]....
        /*0328*/ 	.word	0x000004d0
        /*032c*/ 	.word	0x000000ff
        /*0330*/ 	.word	0x00000098
        /*0334*/ 	.short	0x0100
        /*0336*/ 	.byte	0x08
	.zero		1


	//   ....[39]....
        /*0338*/ 	.word	0x000004e0
        /*033c*/ 	.word	0x000000ff
        /*0340*/ 	.word	0x000001c0
        /*0344*/ 	.short	0x0100
        /*0346*/ 	.byte	0x08
	.zero		1


	//   ....[40]....
        /*0348*/ 	.word	0x000004f0
        /*034c*/ 	.word	0x000000ff
        /*0350*/ 	.word	0x000000a0
        /*0354*/ 	.short	0x0100
        /*0356*/ 	.byte	0x08
	.zero		1


	//   ....[41]....
        /*0358*/ 	.word	0x00000500
        /*035c*/ 	.word	0x000000ff
        /*0360*/ 	.word	0x000001c8
        /*0364*/ 	.short	0x0100
        /*0366*/ 	.byte	0x08
	.zero		1


	//   ....[42]....
        /*0368*/ 	.word	0x00000510
        /*036c*/ 	.word	0x000000ff
        /*0370*/ 	.word	0x000000a8
        /*0374*/ 	.short	0x0100
        /*0376*/ 	.byte	0x08
	.zero		1


	//   ....[43]....
        /*0378*/ 	.word	0x00000520
        /*037c*/ 	.word	0x000000ff
        /*0380*/ 	.word	0x000001d0
        /*0384*/ 	.short	0x0100
        /*0386*/ 	.byte	0x08
	.zero		1


	//   ....[44]....
        /*0388*/ 	.word	0x00000530
        /*038c*/ 	.word	0x000000ff
        /*0390*/ 	.word	0x000000b0
        /*0394*/ 	.short	0x0100
        /*0396*/ 	.byte	0x08
	.zero		1


	//   ....[45]....
        /*0398*/ 	.word	0x00000540
        /*039c*/ 	.word	0x000000ff
        /*03a0*/ 	.word	0x000001d8
        /*03a4*/ 	.short	0x0100
        /*03a6*/ 	.byte	0x08
	.zero		1


	//   ....[46]....
        /*03a8*/ 	.word	0x00000550
        /*03ac*/ 	.word	0x000000ff
        /*03b0*/ 	.word	0x000000b8
        /*03b4*/ 	.short	0x0100
        /*03b6*/ 	.byte	0x08
	.zero		1


	//   ....[47]....
        /*03b8*/ 	.word	0x00000560
        /*03bc*/ 	.word	0x000000ff
        /*03c0*/ 	.word	0x000001e0
        /*03c4*/ 	.short	0x0100
        /*03c6*/ 	.byte	0x08
	.zero		1


	//   ....[48]....
        /*03c8*/ 	.word	0x00000570
        /*03cc*/ 	.word	0x000000ff
        /*03d0*/ 	.word	0x000000c0
        /*03d4*/ 	.short	0x0100
        /*03d6*/ 	.byte	0x08
	.zero		1


	//   ....[49]....
        /*03d8*/ 	.word	0x00000580
        /*03dc*/ 	.word	0x000000ff
        /*03e0*/ 	.word	0x000001e8
        /*03e4*/ 	.short	0x0100
        /*03e6*/ 	.byte	0x08
	.zero		1


	//   ....[50]....
        /*03e8*/ 	.word	0x00000590
        /*03ec*/ 	.word	0x000000ff
        /*03f0*/ 	.word	0x000000c8
        /*03f4*/ 	.short	0x0100
        /*03f6*/ 	.byte	0x08
	.zero		1


	//   ....[51]....
        /*03f8*/ 	.word	0x000005a0
        /*03fc*/ 	.word	0x000000ff
        /*0400*/ 	.word	0x000001f0
        /*0404*/ 	.short	0x0100
        /*0406*/ 	.byte	0x08
	.zero		1


	//   ....[52]....
        /*0408*/ 	.word	0x000005b0
        /*040c*/ 	.word	0x000000ff
        /*0410*/ 	.word	0x000000d0
        /*0414*/ 	.short	0x0100
        /*0416*/ 	.byte	0x08
	.zero		1


	//   ....[53]....
        /*0418*/ 	.word	0x000005c0
        /*041c*/ 	.word	0x000000ff
        /*0420*/ 	.word	0x000001f8
        /*0424*/ 	.short	0x0100
        /*0426*/ 	.byte	0x08
	.zero		1


	//   ....[54]....
        /*0428*/ 	.word	0x000005d0
        /*042c*/ 	.word	0x000000ff
        /*0430*/ 	.word	0x000000d8
        /*0434*/ 	.short	0x0100
        /*0436*/ 	.byte	0x08
	.zero		1


	//   ....[55]....
        /*0438*/ 	.word	0x000005e0
        /*043c*/ 	.word	0x000000ff
        /*0440*/ 	.word	0x00000200
        /*0444*/ 	.short	0x0100
        /*0446*/ 	.byte	0x08
	.zero		1


	//   ....[56]....
        /*0448*/ 	.word	0x000005f0
        /*044c*/ 	.word	0x000000ff
        /*0450*/ 	.word	0x000000e0
        /*0454*/ 	.short	0x0100
        /*0456*/ 	.byte	0x08
	.zero		1


	//   ....[57]....
        /*0458*/ 	.word	0x00000600
        /*045c*/ 	.word	0x000000ff
        /*0460*/ 	.word	0x00000208
        /*0464*/ 	.short	0x0100
        /*0466*/ 	.byte	0x08
	.zero		1


	//   ....[58]....
        /*0468*/ 	.word	0x00000610
        /*046c*/ 	.word	0x000000ff
        /*0470*/ 	.word	0x000000e8
        /*0474*/ 	.short	0x0100
        /*0476*/ 	.byte	0x08
	.zero		1


	//   ....[59]....
        /*0478*/ 	.word	0x00000620
        /*047c*/ 	.word	0x000000ff
        /*0480*/ 	.word	0x00000210
        /*0484*/ 	.short	0x0100
        /*0486*/ 	.byte	0x08
	.zero		1


	//   ....[60]....
        /*0488*/ 	.word	0x00000630
        /*048c*/ 	.word	0x000000ff
        /*0490*/ 	.word	0x000000f0
        /*0494*/ 	.short	0x0100
        /*0496*/ 	.byte	0x08
	.zero		1


	//   ....[61]....
        /*0498*/ 	.word	0x00000640
        /*049c*/ 	.word	0x000000ff
        /*04a0*/ 	.word	0x00000218
        /*04a4*/ 	.short	0x0100
        /*04a6*/ 	.byte	0x08
	.zero		1


	//   ....[62]....
        /*04a8*/ 	.word	0x00000650
        /*04ac*/ 	.word	0x000000ff
        /*04b0*/ 	.word	0x000000f8
        /*04b4*/ 	.short	0x0100
        /*04b6*/ 	.byte	0x08
	.zero		1


	//   ....[63]....
        /*04b8*/ 	.word	0x00000660
        /*04bc*/ 	.word	0x000000ff
        /*04c0*/ 	.word	0x00000220
        /*04c4*/ 	.short	0x0100
        /*04c6*/ 	.byte	0x08
	.zero		1


	//   ....[64]....
        /*04c8*/ 	.word	0x00000670
        /*04cc*/ 	.word	0x000000ff
        /*04d0*/ 	.word	0x00000100
        /*04d4*/ 	.short	0x0100
        /*04d6*/ 	.byte	0x08
	.zero		1


	//   ....[65]....
        /*04d8*/ 	.word	0x00000680
        /*04dc*/ 	.word	0x000000ff
        /*04e0*/ 	.word	0x00000228
        /*04e4*/ 	.short	0x0100
        /*04e6*/ 	.byte	0x08
	.zero		1


	//   ....[66]....
        /*04e8*/ 	.word	0x00000690
        /*04ec*/ 	.word	0x000000ff
        /*04f0*/ 	.word	0x00000108
        /*04f4*/ 	.short	0x0100
        /*04f6*/ 	.byte	0x08
	.zero		1


	//   ....[67]....
        /*04f8*/ 	.word	0x000006a0
        /*04fc*/ 	.word	0x000000ff
        /*0500*/ 	.word	0x00000230
        /*0504*/ 	.short	0x0100
        /*0506*/ 	.byte	0x08
	.zero		1


	//   ....[68]....
        /*0508*/ 	.word	0x000006b0
        /*050c*/ 	.word	0x000000ff
        /*0510*/ 	.word	0x00000110
        /*0514*/ 	.short	0x0100
        /*0516*/ 	.byte	0x08
	.zero		1


	//   ....[69]....
        /*0518*/ 	.word	0x000006c0
        /*051c*/ 	.word	0x000000ff
        /*0520*/ 	.word	0x00000238
        /*0524*/ 	.short	0x0100
        /*0526*/ 	.byte	0x08
	.zero		1


	//   ....[70]....
        /*0528*/ 	.word	0x000006d0
        /*052c*/ 	.word	0x000000ff
        /*0530*/ 	.word	0x00000118
        /*0534*/ 	.short	0x0100
        /*0536*/ 	.byte	0x08
	.zero		1


	//   ....[71]....
        /*0538*/ 	.word	0x000006e0
        /*053c*/ 	.word	0x000000ff
        /*0540*/ 	.word	0x00000240
        /*0544*/ 	.short	0x0100
        /*0546*/ 	.byte	0x08
	.zero		1


	//   ....[72]....
        /*0548*/ 	.word	0x000006f0
        /*054c*/ 	.word	0x000000ff
        /*0550*/ 	.word	0x00000120
        /*0554*/ 	.short	0x0100
        /*0556*/ 	.byte	0x08
	.zero		1


	//   ....[73]....
        /*0558*/ 	.word	0x00000700
        /*055c*/ 	.word	0x000000ff
        /*0560*/ 	.word	0x00000248
        /*0564*/ 	.short	0x0100
        /*0566*/ 	.byte	0x08
	.zero		1


	//   ....[74]....
        /*0568*/ 	.word	0x00000bf0
        /*056c*/ 	.word	0x000000ff
        /*0570*/ 	.word	0x00000280
        /*0574*/ 	.short	0x0100
        /*0576*/ 	.byte	0x08
	.zero		1


	//   ....[75]....
        /*0578*/ 	.word	0x00000c90
        /*057c*/ 	.word	0x000000ff
        /*0580*/ 	.word	0x00000288
        /*0584*/ 	.short	0x0100
        /*0586*/ 	.byte	0x08
	.zero		1


	//   ....[76]....
        /*0588*/ 	.word	0x00000cc0
        /*058c*/ 	.word	0x000000ff
        /*0590*/ 	.word	0x00000260
        /*0594*/ 	.short	0x0100
        /*0596*/ 	.byte	0x09
	.zero		1


	//   ....[77]....
        /*0598*/ 	.word	0x00000cd0
        /*059c*/ 	.word	0x000000ff
        /*05a0*/ 	.word	0x00000268
        /*05a4*/ 	.short	0x0100
        /*05a6*/ 	.byte	0x09
	.zero		1


	//   ....[78]....
        /*05a8*/ 	.word	0x00000ce0
        /*05ac*/ 	.word	0x000000ff
        /*05b0*/ 	.word	0x00000270
        /*05b4*/ 	.short	0x0100
        /*05b6*/ 	.byte	0x09
	.zero		1


	//   ....[79]....
        /*05b8*/ 	.word	0x00000cf0
        /*05bc*/ 	.word	0x000000ff
        /*05c0*/ 	.word	0x00000278
        /*05c4*/ 	.short	0x0100
        /*05c6*/ 	.byte	0x09
	.zero		1


	//   ....[80]....
        /*05c8*/ 	.word	0x00001ba0
        /*05cc*/ 	.word	0x000000ff
        /*05d0*/ 	.word	0xfffffff8
        /*05d4*/ 	.short	0x010a
        /*05d6*/ 	.byte	0x2b
	.zero		1


	//   ....[81]....
        /*05d8*/ 	.word	0x00001d70
        /*05dc*/ 	.word	0x00000003
        /*05e0*/ 	.word	0x00000000
        /*05e4*/ 	.short	0x010a
        /*05e6*/ 	.byte	0x3f
	.zero		1


	//   ....[82]....
        /*05e8*/ 	.word	0x00001db0
        /*05ec*/ 	.word	0x00000003
        /*05f0*/ 	.word	0x00000000
        /*05f4*/ 	.short	0x010a
        /*05f6*/ 	.byte	0x3f
	.zero		1


	//   ....[83]....
        /*05f8*/ 	.word	0x00001f40
        /*05fc*/ 	.word	0x000000ff
        /*0600*/ 	.word	0x00000000
        /*0604*/ 	.short	0x010a
        /*0606*/ 	.byte	0x04
	.zero		1


	//   ....[84]....
        /*0608*/ 	.word	0x00001f80
        /*060c*/ 	.word	0x000000ff
        /*0610*/ 	.word	0x00000000
        /*0614*/ 	.short	0x010a
        /*0616*/ 	.byte	0x04
	.zero		1


	//   ....[85]....
        /*0618*/ 	.word	0x00002070
        /*061c*/ 	.word	0x00000005
        /*0620*/ 	.word	0x00000000
        /*0624*/ 	.short	0x0101
        /*0626*/ 	.byte	0x3f
	.zero		1


	//   ....[86]....
        /*0628*/ 	.word	0x00002180
        /*062c*/ 	.word	0x00000003
        /*0630*/ 	.word	0x00000000
        /*0634*/ 	.short	0x0101
        /*0636*/ 	.byte	0x2f
	.zero		1


	//   ....[87]....
        /*0638*/ 	.word	0x000022b0
        /*063c*/ 	.word	0x00000000
        /*0640*/ 	.word	0x00000000
        /*0644*/ 	.short	0x0101
        /*0646*/ 	.byte	0x3f
	.zero		1


	//   ....[88]....
        /*0648*/ 	.word	0x00002330
        /*064c*/ 	.word	0x000000ff
        /*0650*/ 	.word	0x00000008
        /*0654*/ 	.short	0x010a
        /*0656*/ 	.byte	0x2b
	.zero		1


	//   ....[89]....
        /*0658*/ 	.word	0x000057c0
        /*065c*/ 	.word	0x00000000
        /*0660*/ 	.word	0x00000000
        /*0664*/ 	.short	0x0101
        /*0666*/ 	.byte	0x2f
	.zero		1


	//   ....[90]....
        /*0668*/ 	.word	0x000060e0
        /*066c*/ 	.word	0x0000000f
        /*0670*/ 	.word	0x00000128
        /*0674*/ 	.short	0x010a
        /*0676*/ 	.byte	0x3f
	.zero		1


	//   ....[91]....
        /*0678*/ 	.word	0x00006530
        /*067c*/ 	.word	0x00000006
        /*0680*/ 	.word	0x00000288
        /*0684*/ 	.short	0x0101
        /*0686*/ 	.byte	0x3f
	.zero		1


	//   ....[92]....
        /*0688*/ 	.word	0x00006c10
        /*068c*/ 	.word	0x00000007
        /*0690*/ 	.word	0x00000000
        /*0694*/ 	.short	0x010a
        /*0696*/ 	.byte	0x3f
	.zero		1


	//   ....[93]....
        /*0698*/ 	.word	0x00006c90
        /*069c*/ 	.word	0x00000006
        /*06a0*/ 	.word	0x00000000
        /*06a4*/ 	.short	0x010a
        /*06a6*/ 	.byte	0x3f
	.zero		1


	//   ....[94]....
        /*06a8*/ 	.word	0x00006d20
        /*06ac*/ 	.word	0x00000007
        /*06b0*/ 	.word	0x00000000
        /*06b4*/ 	.short	0x010a
        /*06b6*/ 	.byte	0x3f
	.zero		1


	//   ....[95]....
        /*06b8*/ 	.word	0x00006db0
        /*06bc*/ 	.word	0x00000006
        /*06c0*/ 	.word	0x00000000
        /*06c4*/ 	.short	0x010a
        /*06c6*/ 	.byte	0x3f
	.zero		1


	//   ....[96]....
        /*06c8*/ 	.word	0x00006e40
        /*06cc*/ 	.word	0x00000007
        /*06d0*/ 	.word	0x00000000
        /*06d4*/ 	.short	0x010a
        /*06d6*/ 	.byte	0x3f
	.zero		1


	//   ....[97]....
        /*06d8*/ 	.word	0x00006ed0
        /*06dc*/ 	.word	0x00000006
        /*06e0*/ 	.word	0x00000000
        /*06e4*/ 	.short	0x010a
        /*06e6*/ 	.byte	0x3f
	.zero		1


	//   ....[98]....
        /*06e8*/ 	.word	0x00006f60
        /*06ec*/ 	.word	0x00000007
        /*06f0*/ 	.word	0x00000000
        /*06f4*/ 	.short	0x010a
        /*06f6*/ 	.byte	0x3f
	.zero		1


	//   ....[99]....
        /*06f8*/ 	.word	0x00006ff0
        /*06fc*/ 	.word	0x00000006
        /*0700*/ 	.word	0x00000000
        /*0704*/ 	.short	0x010a
        /*0706*/ 	.byte	0x3f
	.zero		1


	//   ....[100]....
        /*0708*/ 	.word	0x00007080
        /*070c*/ 	.word	0x00000007
        /*0710*/ 	.word	0x00000000
        /*0714*/ 	.short	0x010a
        /*0716*/ 	.byte	0x3f
	.zero		1


	//   ....[101]....
        /*0718*/ 	.word	0x00007110
        /*071c*/ 	.word	0x00000006
        /*0720*/ 	.word	0x00000000
        /*0724*/ 	.short	0x010a
        /*0726*/ 	.byte	0x3f
	.zero		1


	//   ....[102]....
        /*0728*/ 	.word	0x000071a0
        /*072c*/ 	.word	0x00000007
        /*0730*/ 	.word	0x00000000
        /*0734*/ 	.short	0x010a
        /*0736*/ 	.byte	0x3f
	.zero		1


	//   ....[103]....
        /*0738*/ 	.word	0x00007230
        /*073c*/ 	.word	0x00000006
        /*0740*/ 	.word	0x00000000
        /*0744*/ 	.short	0x010a
        /*0746*/ 	.byte	0x3f
	.zero		1


	//   ....[104]....
        /*0748*/ 	.word	0x000072c0
        /*074c*/ 	.word	0x00000007
        /*0750*/ 	.word	0x00000000
        /*0754*/ 	.short	0x010a
        /*0756*/ 	.byte	0x3f
	.zero		1


	//   ....[105]....
        /*0758*/ 	.word	0x00007350
        /*075c*/ 	.word	0x00000006
        /*0760*/ 	.word	0x00000000
        /*0764*/ 	.short	0x010a
        /*0766*/ 	.byte	0x3f
	.zero		1


	//   ....[106]....
        /*0768*/ 	.word	0x000073e0
        /*076c*/ 	.word	0x00000007
        /*0770*/ 	.word	0x00000000
        /*0774*/ 	.short	0x010a
        /*0776*/ 	.byte	0x3f
	.zero		1


	//   ....[107]....
        /*0778*/ 	.word	0x00007470
        /*077c*/ 	.word	0x00000006
        /*0780*/ 	.word	0x00000000
        /*0784*/ 	.short	0x010a
        /*0786*/ 	.byte	0x3f
	.zero		1


	//   ....[108]....
        /*0788*/ 	.word	0x00007500
        /*078c*/ 	.word	0x00000007
        /*0790*/ 	.word	0x00000000
        /*0794*/ 	.short	0x010a
        /*0796*/ 	.byte	0x3f
	.zero		1


	//   ....[109]....
        /*0798*/ 	.word	0x00007590
        /*079c*/ 	.word	0x00000006
        /*07a0*/ 	.word	0x00000000
        /*07a4*/ 	.short	0x010a
        /*07a6*/ 	.byte	0x3f
	.zero		1


	//   ....[110]....
        /*07a8*/ 	.word	0x00007620
        /*07ac*/ 	.word	0x00000007
        /*07b0*/ 	.word	0x00000000
        /*07b4*/ 	.short	0x010a
        /*07b6*/ 	.byte	0x3f
	.zero		1


	//   ....[111]....
        /*07b8*/ 	.word	0x000076b0
        /*07bc*/ 	.word	0x00000006
        /*07c0*/ 	.word	0x00000000
        /*07c4*/ 	.short	0x010a
        /*07c6*/ 	.byte	0x3f
	.zero		1


	//   ....[112]....
        /*07c8*/ 	.word	0x00007740
        /*07cc*/ 	.word	0x00000007
        /*07d0*/ 	.word	0x00000000
        /*07d4*/ 	.short	0x010a
        /*07d6*/ 	.byte	0x3f
	.zero		1


	//   ....[113]....
        /*07d8*/ 	.word	0x000077d0
        /*07dc*/ 	.word	0x00000006
        /*07e0*/ 	.word	0x00000000
        /*07e4*/ 	.short	0x010a
        /*07e6*/ 	.byte	0x3f
	.zero		1


	//   ....[114]....
        /*07e8*/ 	.word	0x00007860
        /*07ec*/ 	.word	0x00000007
        /*07f0*/ 	.word	0x00000000
        /*07f4*/ 	.short	0x010a
        /*07f6*/ 	.byte	0x3f
	.zero		1


	//   ....[115]....
        /*07f8*/ 	.word	0x000078f0
        /*07fc*/ 	.word	0x00000006
        /*0800*/ 	.word	0x00000000
        /*0804*/ 	.short	0x010a
        /*0806*/ 	.byte	0x3f
	.zero		1


	//   ....[116]....
        /*0808*/ 	.word	0x00007980
        /*080c*/ 	.word	0x00000007
        /*0810*/ 	.word	0x00000000
        /*0814*/ 	.short	0x010a
        /*0816*/ 	.byte	0x3f
	.zero		1


	//   ....[117]....
        /*0818*/ 	.word	0x00007a10
        /*081c*/ 	.word	0x00000006
        /*0820*/ 	.word	0x00000000
        /*0824*/ 	.short	0x010a
        /*0826*/ 	.byte	0x3f
	.zero		1


	//   ....[118]....
        /*0828*/ 	.word	0x00007aa0
        /*082c*/ 	.word	0x00000007
        /*0830*/ 	.word	0x00000000
        /*0834*/ 	.short	0x010a
        /*0836*/ 	.byte	0x3f
	.zero		1


	//   ....[119]....
        /*0838*/ 	.word	0x00007b30
        /*083c*/ 	.word	0x00000006
        /*0840*/ 	.word	0x00000000
        /*0844*/ 	.short	0x010a
        /*0846*/ 	.byte	0x3f
	.zero		1


	//   ....[120]....
        /*0848*/ 	.word	0x00007bc0
        /*084c*/ 	.word	0x00000007
        /*0850*/ 	.word	0x00000000
        /*0854*/ 	.short	0x010a
        /*0856*/ 	.byte	0x3f
	.zero		1


	//   ....[121]....
        /*0858*/ 	.word	0x00007c50
        /*085c*/ 	.word	0x00000006
        /*0860*/ 	.word	0x00000000
        /*0864*/ 	.short	0x010a
        /*0866*/ 	.byte	0x3f
	.zero		1


	//   ....[122]....
        /*0868*/ 	.word	0x00007ce0
        /*086c*/ 	.word	0x00000007
        /*0870*/ 	.word	0x00000000
        /*0874*/ 	.short	0x010a
        /*0876*/ 	.byte	0x3f
	.zero		1


	//   ....[123]....
        /*0878*/ 	.word	0x00007d70
        /*087c*/ 	.word	0x00000006
        /*0880*/ 	.word	0x00000000
        /*0884*/ 	.short	0x010a
        /*0886*/ 	.byte	0x3f
	.zero		1


	//   ....[124]....
        /*0888*/ 	.word	0x00007e00
        /*088c*/ 	.word	0x00000007
        /*0890*/ 	.word	0x00000000
        /*0894*/ 	.short	0x010a
        /*0896*/ 	.byte	0x3f
	.zero		1


	//   ....[125]....
        /*0898*/ 	.word	0x00007e90
        /*089c*/ 	.word	0x00000006
        /*08a0*/ 	.word	0x00000000
        /*08a4*/ 	.short	0x010a
        /*08a6*/ 	.byte	0x3f
	.zero		1


	//   ....[126]....
        /*08a8*/ 	.word	0x00007f20
        /*08ac*/ 	.word	0x00000007
        /*08b0*/ 	.word	0x00000000
        /*08b4*/ 	.short	0x010a
        /*08b6*/ 	.byte	0x3f
	.zero		1


	//   ....[127]....
        /*08b8*/ 	.word	0x00007fb0
        /*08bc*/ 	.word	0x00000006
        /*08c0*/ 	.word	0x00000000
        /*08c4*/ 	.short	0x010a
        /*08c6*/ 	.byte	0x3f
	.zero		1


	//   ....[128]....
        /*08c8*/ 	.word	0x00008040
        /*08cc*/ 	.word	0x00000005
        /*08d0*/ 	.word	0x00000000
        /*08d4*/ 	.short	0x010a
        /*08d6*/ 	.byte	0x3f
	.zero		1


	//   ....[129]....
        /*08d8*/ 	.word	0x000080b0
        /*08dc*/ 	.word	0x00000003
        /*08e0*/ 	.word	0xfffffff8
        /*08e4*/ 	.short	0x010a
        /*08e6*/ 	.byte	0x3f
	.zero		1


	//   ....[130]....
        /*08e8*/ 	.word	0x00008100
        /*08ec*/ 	.word	0x00000003
        /*08f0*/ 	.word	0x00000000
        /*08f4*/ 	.short	0x010a
        /*08f6*/ 	.byte	0x3f
	.zero		1


	//   ....[131]....
        /*08f8*/ 	.word	0x00008160
        /*08fc*/ 	.word	0x00000005
        /*0900*/ 	.word	0x00000000
        /*0904*/ 	.short	0x010a
        /*0906*/ 	.byte	0x3f
	.zero		1


	//   ....[132]....
        /*0908*/ 	.word	0x000081c0
        /*090c*/ 	.word	0x00000003
        /*0910*/ 	.word	0x00000008
        /*0914*/ 	.short	0x010a
        /*0916*/ 	.byte	0x3f
	.zero		1


	//   ....[133]....
        /*0918*/ 	.word	0x00008290
        /*091c*/ 	.word	0x0000000f
        /*0920*/ 	.word	0x00000128
        /*0924*/ 	.short	0x010a
        /*0926*/ 	.byte	0x3f
	.zero		1


	//   ....[134]....
        /*0928*/ 	.word	0x00008360
        /*092c*/ 	.word	0x00000007
        /*0930*/ 	.word	0x00000000
        /*0934*/ 	.short	0x010a
        /*0936*/ 	.byte	0x3f
	.zero		1


	//   ....[135]....
        /*0938*/ 	.word	0x000083b0
        /*093c*/ 	.word	0x00000006
        /*0940*/ 	.word	0x00000000
        /*0944*/ 	.short	0x010a
        /*0946*/ 	.byte	0x3f
	.zero		1


	//   ....[136]....
        /*0948*/ 	.word	0x00008400
        /*094c*/ 	.word	0x00000007
        /*0950*/ 	.word	0x00000000
        /*0954*/ 	.short	0x010a
        /*0956*/ 	.byte	0x3f
	.zero		1


	//   ....[137]....
        /*0958*/ 	.word	0x00008450
        /*095c*/ 	.word	0x00000006
        /*0960*/ 	.word	0x00000000
        /*0964*/ 	.short	0x010a
        /*0966*/ 	.byte	0x3f
	.zero		1


	//   ....[138]....
        /*0968*/ 	.word	0x000084a0
        /*096c*/ 	.word	0x00000007
        /*0970*/ 	.word	0x00000000
        /*0974*/ 	.short	0x010a
        /*0976*/ 	.byte	0x3f
	.zero		1


	//   ....[139]....
        /*0978*/ 	.word	0x000084f0
        /*097c*/ 	.word	0x00000006
        /*0980*/ 	.word	0x00000000
        /*0984*/ 	.short	0x010a
        /*0986*/ 	.byte	0x3f
	.zero		1


	//   ....[140]....
        /*0988*/ 	.word	0x00008540
        /*098c*/ 	.word	0x00000007
        /*0990*/ 	.word	0x00000000
        /*0994*/ 	.short	0x010a
        /*0996*/ 	.byte	0x3f
	.zero		1


	//   ....[141]....
        /*0998*/ 	.word	0x00008590
        /*099c*/ 	.word	0x00000006
        /*09a0*/ 	.word	0x00000000
        /*09a4*/ 	.short	0x010a
        /*09a6*/ 	.byte	0x3f
	.zero		1


	//   ....[142]....
        /*09a8*/ 	.word	0x000085e0
        /*09ac*/ 	.word	0x00000007
        /*09b0*/ 	.word	0x00000000
        /*09b4*/ 	.short	0x010a
        /*09b6*/ 	.byte	0x3f
	.zero		1


	//   ....[143]....
        /*09b8*/ 	.word	0x00008630
        /*09bc*/ 	.word	0x00000006
        /*09c0*/ 	.word	0x00000000
        /*09c4*/ 	.short	0x010a
        /*09c6*/ 	.byte	0x3f
	.zero		1


	//   ....[144]....
        /*09c8*/ 	.word	0x00008680
        /*09cc*/ 	.word	0x00000007
        /*09d0*/ 	.word	0x00000000
        /*09d4*/ 	.short	0x010a
        /*09d6*/ 	.byte	0x3f
	.zero		1


	//   ....[145]....
        /*09d8*/ 	.word	0x000086d0
        /*09dc*/ 	.word	0x00000006
        /*09e0*/ 	.word	0x00000000
        /*09e4*/ 	.short	0x010a
        /*09e6*/ 	.byte	0x3f
	.zero		1


	//   ....[146]....
        /*09e8*/ 	.word	0x00008720
        /*09ec*/ 	.word	0x00000007
        /*09f0*/ 	.word	0x00000000
        /*09f4*/ 	.short	0x010a
        /*09f6*/ 	.byte	0x3f
	.zero		1


	//   ....[147]....
        /*09f8*/ 	.word	0x00008770
        /*09fc*/ 	.word	0x00000006
        /*0a00*/ 	.word	0x00000000
        /*0a04*/ 	.short	0x010a
        /*0a06*/ 	.byte	0x3f
	.zero		1


	//   ....[148]....
        /*0a08*/ 	.word	0x000087c0
        /*0a0c*/ 	.word	0x00000007
        /*0a10*/ 	.word	0x00000000
        /*0a14*/ 	.short	0x010a
        /*0a16*/ 	.byte	0x3f
	.zero		1


	//   ....[149]....
        /*0a18*/ 	.word	0x00008810
        /*0a1c*/ 	.word	0x00000006
        /*0a20*/ 	.word	0x00000000
        /*0a24*/ 	.short	0x010a
        /*0a26*/ 	.byte	0x3f
	.zero		1


	//   ....[150]....
        /*0a28*/ 	.word	0x00008860
        /*0a2c*/ 	.word	0x00000007
        /*0a30*/ 	.word	0x00000000
        /*0a34*/ 	.short	0x010a
        /*0a36*/ 	.byte	0x3f
	.zero		1


	//   ....[151]....
        /*0a38*/ 	.word	0x000088b0
        /*0a3c*/ 	.word	0x00000006
        /*0a40*/ 	.word	0x00000000
        /*0a44*/ 	.short	0x010a
        /*0a46*/ 	.byte	0x3f
	.zero		1


	//   ....[152]....
        /*0a48*/ 	.word	0x00008900
        /*0a4c*/ 	.word	0x00000007
        /*0a50*/ 	.word	0x00000000
        /*0a54*/ 	.short	0x010a
        /*0a56*/ 	.byte	0x3f
	.zero		1


	//   ....[153]....
        /*0a58*/ 	.word	0x00008950
        /*0a5c*/ 	.word	0x00000006
        /*0a60*/ 	.word	0x00000000
        /*0a64*/ 	.short	0x010a
        /*0a66*/ 	.byte	0x3f
	.zero		1


	//   ....[154]....
        /*0a68*/ 	.word	0x000089a0
        /*0a6c*/ 	.word	0x00000007
        /*0a70*/ 	.word	0x00000000
        /*0a74*/ 	.short	0x010a
        /*0a76*/ 	.byte	0x3f
	.zero		1


	//   ....[155]....
        /*0a78*/ 	.word	0x000089f0
        /*0a7c*/ 	.word	0x00000006
        /*0a80*/ 	.word	0x00000000
        /*0a84*/ 	.short	0x010a
        /*0a86*/ 	.byte	0x3f
	.zero		1


	//   ....[156]....
        /*0a88*/ 	.word	0x00008a40
        /*0a8c*/ 	.word	0x00000007
        /*0a90*/ 	.word	0x00000000
        /*0a94*/ 	.short	0x010a
        /*0a96*/ 	.byte	0x3f
	.zero		1


	//   ....[157]....
        /*0a98*/ 	.word	0x00008a90
        /*0a9c*/ 	.word	0x00000006
        /*0aa0*/ 	.word	0x00000000
        /*0aa4*/ 	.short	0x010a
        /*0aa6*/ 	.byte	0x3f
	.zero		1


	//   ....[158]....
        /*0aa8*/ 	.word	0x00008ae0
        /*0aac*/ 	.word	0x00000007
        /*0ab0*/ 	.word	0x00000000
        /*0ab4*/ 	.short	0x010a
        /*0ab6*/ 	.byte	0x3f
	.zero		1


	//   ....[159]....
        /*0ab8*/ 	.word	0x00008b30
        /*0abc*/ 	.word	0x00000006
        /*0ac0*/ 	.word	0x00000000
        /*0ac4*/ 	.short	0x010a
        /*0ac6*/ 	.byte	0x3f
	.zero		1


	//   ....[160]....
        /*0ac8*/ 	.word	0x00008b80
        /*0acc*/ 	.word	0x00000007
        /*0ad0*/ 	.word	0x00000000
        /*0ad4*/ 	.short	0x010a
        /*0ad6*/ 	.byte	0x3f
	.zero		1


	//   ....[161]....
        /*0ad8*/ 	.word	0x00008bd0
        /*0adc*/ 	.word	0x00000006
        /*0ae0*/ 	.word	0x00000000
        /*0ae4*/ 	.short	0x010a
        /*0ae6*/ 	.byte	0x3f
	.zero		1


	//   ....[162]....
        /*0ae8*/ 	.word	0x00008c20
        /*0aec*/ 	.word	0x00000007
        /*0af0*/ 	.word	0x00000000
        /*0af4*/ 	.short	0x010a
        /*0af6*/ 	.byte	0x3f
	.zero		1


	//   ....[163]....
        /*0af8*/ 	.word	0x00008c70
        /*0afc*/ 	.word	0x00000006
        /*0b00*/ 	.word	0x00000000
        /*0b04*/ 	.short	0x010a
        /*0b06*/ 	.byte	0x3f
	.zero		1


	//   ....[164]....
        /*0b08*/ 	.word	0x00008cc0
        /*0b0c*/ 	.word	0x00000007
        /*0b10*/ 	.word	0x00000000
        /*0b14*/ 	.short	0x010a
        /*0b16*/ 	.byte	0x3f
	.zero		1


	//   ....[165]....
        /*0b18*/ 	.word	0x00008d10
        /*0b1c*/ 	.word	0x00000006
        /*0b20*/ 	.word	0x00000000
        /*0b24*/ 	.short	0x010a
        /*0b26*/ 	.byte	0x3f
	.zero		1


	//   ....[166]....
        /*0b28*/ 	.word	0x00008d60
        /*0b2c*/ 	.word	0x00000007
        /*0b30*/ 	.word	0x00000000
        /*0b34*/ 	.short	0x010a
        /*0b36*/ 	.byte	0x3f
	.zero		1


	//   ....[167]....
        /*0b38*/ 	.word	0x00008db0
        /*0b3c*/ 	.word	0x00000006
        /*0b40*/ 	.word	0x00000000
        /*0b44*/ 	.short	0x010a
        /*0b46*/ 	.byte	0x3f
	.zero		1


	//   ....[168]....
        /*0b48*/ 	.word	0x00008e00
        /*0b4c*/ 	.word	0x00000007
        /*0b50*/ 	.word	0x00000000
        /*0b54*/ 	.short	0x010a
        /*0b56*/ 	.byte	0x3f
	.zero		1


	//   ....[169]....
        /*0b58*/ 	.word	0x00008e50
        /*0b5c*/ 	.word	0x00000006
        /*0b60*/ 	.word	0x00000000
        /*0b64*/ 	.short	0x010a
        /*0b66*/ 	.byte	0x3f
	.zero		1


	//----- nvinfo : EIATTR_NUM_MBARRIERS
	.align		4
.L_37:
        /*0b68*/ 	.byte	0x03, 0x38
        /*0b6a*/ 	.short	0x0050


	//----- nvinfo : EIATTR_EXIT_INSTR_OFFSETS
	.align		4
        /*0b6c*/ 	.byte	0x04, 0x1c
        /*0b6e*/ 	.short	(.L_39 - .L_38)


	//   ....[0]....
.L_38:
        /*0b70*/ 	.word	0x000017e0


	//   ....[1]....
        /*0b74*/ 	.word	0x00001840


	//   ....[2]....
        /*0b78*/ 	.word	0x00005dc0


	//   ....[3]....
        /*0b7c*/ 	.word	0x00005df0


	//   ....[4]....
        /*0b80*/ 	.word	0x00008090


	//----- nvinfo : EIATTR_MAX_THREADS
	.align		4
.L_39:
        /*0b84*/ 	.byte	0x04, 0x05
        /*0b86*/ 	.short	(.L_41 - .L_40)
.L_40:
        /*0b88*/ 	.word	0x00000180
        /*0b8c*/ 	.word	0x00000001
        /*0b90*/ 	.word	0x00000001


	//----- nvinfo : EIATTR_CRS_STACK_SIZE
	.align		4
.L_41:
        /*0b94*/ 	.byte	0x04, 0x1e
        /*0b96*/ 	.short	(.L_43 - .L_42)
.L_42:
        /*0b98*/ 	.word	0x00000000


	//----- nvinfo : EIATTR_CBANK_PARAM_SIZE
	.align		4
.L_43:
        /*0b9c*/ 	.byte	0x03, 0x19
        /*0b9e*/ 	.short	0x0470


	//----- nvinfo : EIATTR_PARAM_CBANK
	.align		4
        /*0ba0*/ 	.byte	0x04, 0x0a
        /*0ba2*/ 	.short	(.L_45 - .L_44)
	.align		4
.L_44:
        /*0ba4*/ 	.word	index@(.nv.constant0._ZN7cutlass13device_kernelINS_4gemm6kernel13GemmUniversalIN4cute5tupleIJiiiiEEENS1_10collective13CollectiveMmaINS1_34MainloopSm90TmaGmmaWarpSpecializedILi37ENS5_IJNS4_1CILi1EEENSA_ILi8EEESB_EEENS1_32KernelTmaWarpSpecializedPingpongEEENS5_IJNSA_ILi64EEENSA_ILi128EEENSA_ILi32EEEEEEaNS5_IJlSB_lEEEaSK_NS4_8TiledMMAINS4_8MMA_AtomIJNS4_4SM904GMMA27MMA_64x128x32_S32S8S8_SS_TNEEEENS4_6LayoutINS5_IJSB_SB_SB_EEENS5_IJNSA_ILi0EEEST_ST_EEEEENS5_IJNS4_10UnderscoreESW_SW_EEEEENS4_23SM90_TMA_LOAD_MULTICASTENS4_14ComposedLayoutINS4_7SwizzleILi1ELi4ELi3EEENS4_18smem_ptr_flag_bitsILi8EEENSR_INS5_IJSC_SI_EEENS5_IJSI_SB_EEEEEEEvNS4_8identityENS4_13SM90_TMA_LOADES18_vS19_EENS_8epilogue10collective6detail29Sm90TmaWarpSpecializedAdapterINS1D_15DefaultEpilogueIaSK_SK_NS1C_6thread17LinearCombinationIaLi1EiiLNS1H_9ScaleType4KindE0ELNS_15FloatRoundStyleE2EaEENS1_15EpilogueDefaultEEEEEvvEEEEvNT_6ParamsE)
        /*0ba8*/ 	.short	0x0210
        /*0baa*/ 	.short	0x0470


	//----- nvinfo : EIATTR_SW_WAR
	.align		4
.L_45:
        /*0bac*/ 	.byte	0x04, 0x36
        /*0bae*/ 	.short	(.L_47 - .L_46)
.L_46:
        /*0bb0*/ 	.word	0x00000008
.L_47:


//--------------------- .nv.callgraph             --------------------------
	.section	.nv.callgraph,"",@"SHT_CUDA_CALLGRAPH"
	.align	4
	.sectionentsize	8
	.align		4
        /*0000*/ 	.word	0x00000000
	.align		4
        /*0004*/ 	.word	0xffffffff
	.align		4
        /*0008*/ 	.word	index@(_ZN7cutlass13device_kernelINS_4gemm6kernel13GemmUniversalIN4cute5tupleIJiiiiEEENS1_10collective13CollectiveMmaINS1_34MainloopSm90TmaGmmaWarpSpecializedILi37ENS5_IJNS4_1CILi1EEENSA_ILi8EEESB_EEENS1_32KernelTmaWarpSpecializedPingpongEEENS5_IJNSA_ILi64EEENSA_ILi128EEENSA_ILi32EEEEEEaNS5_IJlSB_lEEEaSK_NS4_8TiledMMAINS4_8MMA_AtomIJNS4_4SM904GMMA27MMA_64x128x32_S32S8S8_SS_TNEEEENS4_6LayoutINS5_IJSB_SB_SB_EEENS5_IJNSA_ILi0EEEST_ST_EEEEENS5_IJNS4_10UnderscoreESW_SW_EEEEENS4_23SM90_TMA_LOAD_MULTICASTENS4_14ComposedLayoutINS4_7SwizzleILi1ELi4ELi3EEENS4_18smem_ptr_flag_bitsILi8EEENSR_INS5_IJSC_SI_EEENS5_IJSI_SB_EEEEEEEvNS4_8identityENS4_13SM90_TMA_LOADES18_vS19_EENS_8epilogue10collective6detail29Sm90TmaWarpSpecializedAdapterINS1D_15DefaultEpilogueIaSK_SK_NS1C_6thread17LinearCombinationIaLi1EiiLNS1H_9ScaleType4KindE0ELNS_15FloatRoundStyleE2EaEENS1_15EpilogueDefaultEEEEEvvEEEEvNT_6ParamsE)
	.align		4
        /*000c*/ 	.word	index@(__assertfail)
	.align		4
        /*0010*/ 	.word	0x00000000
	.align		4
        /*0014*/ 	.word	0xfffffffe
	.align		4
        /*0018*/ 	.word	0x00000000
	.align		4
        /*001c*/ 	.word	0xfffffffd
	.align		4
        /*0020*/ 	.word	0x00000000
	.align		4
        /*0024*/ 	.word	0xfffffffc


//--------------------- .nv.constant4             --------------------------
	.section	.nv.constant4,"a",@progbits
	.align	8
	.align		8
.nv.constant4:
        /*0000*/ 	.dword	__assertfail
	.align		8
        /*0008*/ 	.dword	__unnamed_1
	.align		8
        /*0010*/ 	.dword	_ZN40_INTERNAL_bac6bab2_4_k_cu_74fb04d7_228184cuda3std3__45__cpo5beginE
	.align		8
        /*0018*/ 	.dword	_ZN40_INTERNAL_bac6bab2_4_k_cu_74fb04d7_228184cuda3std3__45__cpo3endE
	.align		8
        /*0020*/ 	.dword	_ZN40_INTERNAL_bac6bab2_4_k_cu_74fb04d7_228184cuda3std3__45__cpo6cbeginE
	.align		8
        /*0028*/ 	.dword	_ZN40_INTERNAL_bac6bab2_4_k_cu_74fb04d7_228184cuda3std3__45__cpo4cendE
	.align		8
        /*0030*/ 	.dword	_ZN40_INTERNAL_bac6bab2_4_k_cu_74fb04d7_228184cuda3std3__442_GLOBAL__N__bac6bab2_4_k_cu_74fb04d7_228186ignoreE
	.align		8
        /*0038*/ 	.dword	_ZN40_INTERNAL_bac6bab2_4_k_cu_74fb04d7_228184cuda3std3__419piecewise_constructE
	.align		8
        /*0040*/ 	.dword	_ZN40_INTERNAL_bac6bab2_4_k_cu_74fb04d7_228184cuda3std3__48in_placeE
	.align		8
        /*0048*/ 	.dword	_ZN40_INTERNAL_bac6bab2_4_k_cu_74fb04d7_228184cuda3std6ranges3__45__cpo4swapE
	.align		8
        /*0050*/ 	.dword	_ZN40_INTERNAL_bac6bab2_4_k_cu_74fb04d7_228184cuda3std6ranges3__45__cpo9iter_moveE
	.align		8
        /*0058*/ 	.dword	_ZN40_INTERNAL_bac6bab2_4_k_cu_74fb04d7_228184cute7productE
	.align		8
        /*0060*/ 	.dword	_ZN40_INTERNAL_bac6bab2_4_k_cu_74fb04d7_228184cute1_E
	.align		8
        /*0068*/ 	.dword	$str$22
	.align		8
        /*0070*/ 	.dword	$str$23


//--------------------- .text._ZN7cutlass13device_kernelINS_4gemm6kernel13GemmUniversalIN4cute5tupleIJiiiiEEENS1_10collective13CollectiveMmaINS1_34MainloopSm90TmaGmmaWarpSpecializedILi37ENS5_IJNS4_1CILi1EEENSA_ILi8EEESB_EEENS1_32KernelTmaWarpSpecializedPingpongEEENS5_IJNSA_ILi64EEENSA_ILi128EEENSA_ILi32EEEEEEaNS5_IJlSB_lEEEaSK_NS4_8TiledMMAINS4_8MMA_AtomIJNS4_4SM904GMMA27MMA_64x128x32_S32S8S8_SS_TNEEEENS4_6LayoutINS5_IJSB_SB_SB_EEENS5_IJNSA_ILi0EEEST_ST_EEEEENS5_IJNS4_10UnderscoreESW_SW_EEEEENS4_23SM90_TMA_LOAD_MULTICASTENS4_14ComposedLayoutINS4_7SwizzleILi1ELi4ELi3EEENS4_18smem_ptr_flag_bitsILi8EEENSR_INS5_IJSC_SI_EEENS5_IJSI_SB_EEEEEEEvNS4_8identityENS4_13SM90_TMA_LOADES18_vS19_EENS_8epilogue10collective6detail29Sm90TmaWarpSpecializedAdapterINS1D_15DefaultEpilogueIaSK_SK_NS1C_6thread17LinearCombinationIaLi1EiiLNS1H_9ScaleType4KindE0ELNS_15FloatRoundStyleE2EaEENS1_15EpilogueDefaultEEEEEvvEEEEvNT_6ParamsE --------------------------
	.section	.text._ZN7cutlass13device_kernelINS_4gemm6kernel13GemmUniversalIN4cute5tupleIJiiiiEEENS1_10collective13CollectiveMmaINS1_34MainloopSm90TmaGmmaWarpSpecializedILi37ENS5_IJNS4_1CILi1EEENSA_ILi8EEESB_EEENS1_32KernelTmaWarpSpecializedPingpongEEENS5_IJNSA_ILi64EEENSA_ILi128EEENSA_ILi32EEEEEEaNS5_IJlSB_lEEEaSK_NS4_8TiledMMAINS4_8MMA_AtomIJNS4_4SM904GMMA27MMA_64x128x32_S32S8S8_SS_TNEEEENS4_6LayoutINS5_IJSB_SB_SB_EEENS5_IJNSA_ILi0EEEST_ST_EEEEENS5_IJNS4_10UnderscoreESW_SW_EEEEENS4_23SM90_TMA_LOAD_MULTICASTENS4_14ComposedLayoutINS4_7SwizzleILi1ELi4ELi3EEENS4_18smem_ptr_flag_bitsILi8EEENSR_INS5_IJSC_SI_EEENS5_IJSI_SB_EEEEEEEvNS4_8identityENS4_13SM90_TMA_LOADES18_vS19_EENS_8epilogue10collective6detail29Sm90TmaWarpSpecializedAdapterINS1D_15DefaultEpilogueIaSK_SK_NS1C_6thread17LinearCombinationIaLi1EiiLNS1H_9ScaleType4KindE0ELNS_15FloatRoundStyleE2EaEENS1_15EpilogueDefaultEEEEEvvEEEEvNT_6ParamsE,"ax",@progbits
	.align	128
.text._ZN7cutlass13device_kernelINS_4gemm6kernel13GemmUniversalIN4cute5tupleIJiiiiEEENS1_10collective13CollectiveMmaINS1_34MainloopSm90TmaGmmaWarpSpecializedILi37ENS5_IJNS4_1CILi1EEENSA_ILi8EEESB_EEENS1_32KernelTmaWarpSpecializedPingpongEEENS5_IJNSA_ILi64EEENSA_ILi128EEENSA_ILi32EEEEEEaNS5_IJlSB_lEEEaSK_NS4_8TiledMMAINS4_8MMA_AtomIJNS4_4SM904GMMA27MMA_64x128x32_S32S8S8_SS_TNEEEENS4_6LayoutINS5_IJSB_SB_SB_EEENS5_IJNSA_ILi0EEEST_ST_EEEEENS5_IJNS4_10UnderscoreESW_SW_EEEEENS4_23SM90_TMA_LOAD_MULTICASTENS4_14ComposedLayoutINS4_7SwizzleILi1ELi4ELi3EEENS4_18smem_ptr_flag_bitsILi8EEENSR_INS5_IJSC_SI_EEENS5_IJSI_SB_EEEEEEEvNS4_8identityENS4_13SM90_TMA_LOADES18_vS19_EENS_8epilogue10collective6detail29Sm90TmaWarpSpecializedAdapterINS1D_15DefaultEpilogueIaSK_SK_NS1C_6thread17LinearCombinationIaLi1EiiLNS1H_9ScaleType4KindE0ELNS_15FloatRoundStyleE2EaEENS1_15EpilogueDefaultEEEEEvvEEEEvNT_6ParamsE:
        .type           _ZN7cutlass13device_kernelINS_4gemm6kernel13GemmUniversalIN4cute5tupleIJiiiiEEENS1_10collective13CollectiveMmaINS1_34MainloopSm90TmaGmmaWarpSpecializedILi37ENS5_IJNS4_1CILi1EEENSA_ILi8EEESB_EEENS1_32KernelTmaWarpSpecializedPingpongEEENS5_IJNSA_ILi64EEENSA_ILi128EEENSA_ILi32EEEEEEaNS5_IJlSB_lEEEaSK_NS4_8TiledMMAINS4_8MMA_AtomIJNS4_4SM904GMMA27MMA_64x128x32_S32S8S8_SS_TNEEEENS4_6LayoutINS5_IJSB_SB_SB_EEENS5_IJNSA_ILi0EEEST_ST_EEEEENS5_IJNS4_10UnderscoreESW_SW_EEEEENS4_23SM90_TMA_LOAD_MULTICASTENS4_14ComposedLayoutINS4_7SwizzleILi1ELi4ELi3EEENS4_18smem_ptr_flag_bitsILi8EEENSR_INS5_IJSC_SI_EEENS5_IJSI_SB_EEEEEEEvNS4_8identityENS4_13SM90_TMA_LOADES18_vS19_EENS_8epilogue10collective6detail29Sm90TmaWarpSpecializedAdapterINS1D_15DefaultEpilogueIaSK_SK_NS1C_6thread17LinearCombinationIaLi1EiiLNS1H_9ScaleType4KindE0ELNS_15FloatRoundStyleE2EaEENS1_15EpilogueDefaultEEEEEvvEEEEvNT_6ParamsE,@function
        .size           _ZN7cutlass13device_kernelINS_4gemm6kernel13GemmUniversalIN4cute5tupleIJiiiiEEENS1_10collective13CollectiveMmaINS1_34MainloopSm90TmaGmmaWarpSpecializedILi37ENS5_IJNS4_1CILi1EEENSA_ILi8EEESB_EEENS1_32KernelTmaWarpSpecializedPingpongEEENS5_IJNSA_ILi64EEENSA_ILi128EEENSA_ILi32EEEEEEaNS5_IJlSB_lEEEaSK_NS4_8TiledMMAINS4_8MMA_AtomIJNS4_4SM904GMMA27MMA_64x128x32_S32S8S8_SS_TNEEEENS4_6LayoutINS5_IJSB_SB_SB_EEENS5_IJNSA_ILi0EEEST_ST_EEEEENS5_IJNS4_10UnderscoreESW_SW_EEEEENS4_23SM90_TMA_LOAD_MULTICASTENS4_14ComposedLayoutINS4_7SwizzleILi1ELi4ELi3EEENS4_18smem_ptr_flag_bitsILi8EEENSR_INS5_IJSC_SI_EEENS5_IJSI_SB_EEEEEEEvNS4_8identityENS4_13SM90_TMA_LOADES18_vS19_EENS_8epilogue10collective6detail29Sm90TmaWarpSpecializedAdapterINS1D_15DefaultEpilogueIaSK_SK_NS1C_6thread17LinearCombinationIaLi1EiiLNS1H_9ScaleType4KindE0ELNS_15FloatRoundStyleE2EaEENS1_15EpilogueDefaultEEEEEvvEEEEvNT_6ParamsE,(.L_x_274 - _ZN7cutlass13device_kernelINS_4gemm6kernel13GemmUniversalIN4cute5tupleIJiiiiEEENS1_10collective13CollectiveMmaINS1_34MainloopSm90TmaGmmaWarpSpecializedILi37ENS5_IJNS4_1CILi1EEENSA_ILi8EEESB_EEENS1_32KernelTmaWarpSpecializedPingpongEEENS5_IJNSA_ILi64EEENSA_ILi128EEENSA_ILi32EEEEEEaNS5_IJlSB_lEEEaSK_NS4_8TiledMMAINS4_8MMA_AtomIJNS4_4SM904GMMA27MMA_64x128x32_S32S8S8_SS_TNEEEENS4_6LayoutINS5_IJSB_SB_SB_EEENS5_IJNSA_ILi0EEEST_ST_EEEEENS5_IJNS4_10UnderscoreESW_SW_EEEEENS4_23SM90_TMA_LOAD_MULTICASTENS4_14ComposedLayoutINS4_7SwizzleILi1ELi4ELi3EEENS4_18smem_ptr_flag_bitsILi8EEENSR_INS5_IJSC_SI_EEENS5_IJSI_SB_EEEEEEEvNS4_8identityENS4_13SM90_TMA_LOADES18_vS19_EENS_8epilogue10collective6detail29Sm90TmaWarpSpecializedAdapterINS1D_15DefaultEpilogueIaSK_SK_NS1C_6thread17LinearCombinationIaLi1EiiLNS1H_9ScaleType4KindE0ELNS_15FloatRoundStyleE2EaEENS1_15EpilogueDefaultEEEEEvvEEEEvNT_6ParamsE)
        .other          _ZN7cutlass13device_kernelINS_4gemm6kernel13GemmUniversalIN4cute5tupleIJiiiiEEENS1_10collective13CollectiveMmaINS1_34MainloopSm90TmaGmmaWarpSpecializedILi37ENS5_IJNS4_1CILi1EEENSA_ILi8EEESB_EEENS1_32KernelTmaWarpSpecializedPingpongEEENS5_IJNSA_ILi64EEENSA_ILi128EEENSA_ILi32EEEEEEaNS5_IJlSB_lEEEaSK_NS4_8TiledMMAINS4_8MMA_AtomIJNS4_4SM904GMMA27MMA_64x128x32_S32S8S8_SS_TNEEEENS4_6LayoutINS5_IJSB_SB_SB_EEENS5_IJNSA_ILi0EEEST_ST_EEEEENS5_IJNS4_10UnderscoreESW_SW_EEEEENS4_23SM90_TMA_LOAD_MULTICASTENS4_14ComposedLayoutINS4_7SwizzleILi1ELi4ELi3EEENS4_18smem_ptr_flag_bitsILi8EEENSR_INS5_IJSC_SI_EEENS5_IJSI_SB_EEEEEEEvNS4_8identityENS4_13SM90_TMA_LOADES18_vS19_EENS_8epilogue10collective6detail29Sm90TmaWarpSpecializedAdapterINS1D_15DefaultEpilogueIaSK_SK_NS1C_6thread17LinearCombinationIaLi1EiiLNS1H_9ScaleType4KindE0ELNS_15FloatRoundStyleE2EaEENS1_15EpilogueDefaultEEEEEvvEEEEvNT_6ParamsE,@"STO_CUDA_ENTRY STV_DEFAULT"
_ZN7cutlass13device_kernelINS_4gemm6kernel13GemmUniversalIN4cute5tupleIJiiiiEEENS1_10collective13CollectiveMmaINS1_34MainloopSm90TmaGmmaWarpSpecializedILi37ENS5_IJNS4_1CILi1EEENSA_ILi8EEESB_EEENS1_32KernelTmaWarpSpecializedPingpongEEENS5_IJNSA_ILi64EEENSA_ILi128EEENSA_ILi32EEEEEEaNS5_IJlSB_lEEEaSK_NS4_8TiledMMAINS4_8MMA_AtomIJNS4_4SM904GMMA27MMA_64x128x32_S32S8S8_SS_TNEEEENS4_6LayoutINS5_IJSB_SB_SB_EEENS5_IJNSA_ILi0EEEST_ST_EEEEENS5_IJNS4_10UnderscoreESW_SW_EEEEENS4_23SM90_TMA_LOAD_MULTICASTENS4_14ComposedLayoutINS4_7SwizzleILi1ELi4ELi3EEENS4_18smem_ptr_flag_bitsILi8EEENSR_INS5_IJSC_SI_EEENS5_IJSI_SB_EEEEEEEvNS4_8identityENS4_13SM90_TMA_LOADES18_vS19_EENS_8epilogue10collective6detail29Sm90TmaWarpSpecializedAdapterINS1D_15DefaultEpilogueIaSK_SK_NS1C_6thread17LinearCombinationIaLi1EiiLNS1H_9ScaleType4KindE0ELNS_15FloatRoundStyleE2EaEENS1_15EpilogueDefaultEEEEEvvEEEEvNT_6ParamsE:
[----:B------:R-:W0:Y:S02]  /*0000*/  LDC R1, c[0x0][0x28] ;  /* 0x00000a00ff017b82 */ /* 0x000e240000000800 */
[----:B0-----:R-:W-:Y:S01]  /*0010*/  VIADD R1, R1, 0xfffffff8 ;  /* 0xfffffff801017836 */ /* 0x001fe20000000000 */
[----:B------:R-:W0:Y:S01]  /*0020*/  S2R R5, SR_TID.X ;  /* 0x0000000000057919 */ /* 0x000e220000002100 */
[----:B------:R-:W-:Y:S01]  /*0030*/  ELECT P0, URZ, PT ;  /* 0x00000000003f782f */ /* 0x000fe20003800000 */
[----:B------:R-:W-:Y:S01]  /*0040*/  BSSY B0, `(.L_x_0) ;  /* 0x000000f000007945 */ /* 0x000fe20003800000 */
[--C-:B0-----:R-:W-:Y:S02]  /*0050*/  SHF.R.U32.HI R0, RZ, 0x5, R5.reuse ;  /* 0x00000005ff007819 */ /* 0x101fe40000011605 */
[----:B------:R-:W-:-:S03]  /*0060*/  SHF.R.U32.HI R7, RZ, 0x7, R5 ;  /* 0x00000007ff077819 */ /* 0x000fc60000011605 */
[----:B------:R-:W0:Y:S04]  /*0070*/  SHFL.IDX PT, R2, R0, RZ, 0x1f ;  /* 0x00001fff00027589 */ /* 0x000e2800000e0000 */
[----:B------:R1:W2:Y:S01]  /*0080*/  SHFL.IDX PT, R10, R7, RZ, 0x1f ;  /* 0x00001fff070a7589 */ /* 0x0002a200000e0000 */
[----:B0-----:R-:W-:-:S13]  /*0090*/  ISETP.NE.OR P0, PT, R2, RZ, !P0 ;  /* 0x000000ff0200720c */ /* 0x001fda0004705670 */
[----:B-12---:R-:W-:Y:S05]  /*00a0*/  @P0 BRA `(.L_x_1) ;  /* 0x0000000000200947 */ /* 0x006fea0003800000 */
[----:B------:R-:W-:Y:S02]  /*00b0*/  ULDC.64 UR4, c[0x0][0x198] ;  /* 0x0000660000047ab9 */ /* 0x000fe40000000a00 */
[----:B------:R-:W-:Y:S02]  /*00c0*/  UIADD3 UR6, UP0, UR4, 0xf0, URZ ;  /* 0x000000f004067890 */ /* 0x000fe4000ff1e03f */
[----:B------:R-:W-:Y:S02]  /*00d0*/  UIADD3 UR4, UP1, UR4, 0x1f0, URZ ;  /* 0x000001f004047890 */ /* 0x000fe4000ff3e03f */
[----:B------:R-:W-:Y:S02]  /*00e0*/  UIADD3.X UR7, URZ, UR5, URZ, UP0, !UPT ;  /* 0x000000053f077290 */ /* 0x000fe400087fe43f */
[----:B------:R-:W-:-:S07]  /*00f0*/  UIADD3.X UR5, URZ, UR5, URZ, UP1, !UPT ;  /* 0x000000053f057290 */ /* 0x000fce0008ffe43f */
[----:B------:R0:W-:Y:S02]  /*0100*/  UTMACCTL.PF [UR6] ;  /* 0x00000000060079b9 */ /* 0x0001e40008040000 */
[----:B------:R0:W-:Y:S02]  /*0110*/  UTMACCTL.PF [UR4] ;  /* 0x00000000040079b9 */ /* 0x0001e40008040000 */
[----:B0-----:R-:W-:Y:S01]  /*0120*/  NOP ;  /* 0x0000000000007918 */ /* 0x001fe20000000000 */
.L_x_1:
[----:B------:R-:W-:Y:S05]  /*0130*/  BSYNC B0 ;  /* 0x0000000000007941 */ /* 0x000fea0003800000 */
.L_x_0:
[----:B------:R-:W0:Y:S01]  /*0140*/  SHFL.IDX PT, R8, R0, RZ, 0x1f ;  /* 0x00001fff00087589 */ /* 0x000e2200000e0000 */
[----:B------:R-:W-:Y:S02]  /*0150*/  SHF.R.S32.HI R4, RZ, 0x1f, R5 ;  /* 0x0000001fff047819 */ /* 0x000fe40000011405 */
[----:B0-----:R-:W-:-:S13]  /*0160*/  ISETP.NE.AND P0, PT, R8, RZ, PT ;  /* 0x000000ff0800720c */ /* 0x001fda0003f05270 */
[----:B------:R-:W-:Y:S05]  /*0170*/  @P0 BRA `(.L_x_2) ;  /* 0x00000004006c0947 */ /* 0x000fea0003800000 */
[----:B------:R-:W-:Y:S01]  /*0180*/  ELECT P0, URZ, PT ;  /* 0x00000000003f782f */ /* 0x000fe20003800000 */
[----:B------:R-:W-:-:S12]  /*0190*/  BSSY B0, `(.L_x_2) ;  /* 0x0000059000007945 */ /* 0x000fd80003800000 */
[----:B------:R-:W-:Y:S05]  /*01a0*/  @!P0 BRA `(.L_x_3) ;  /* 0x00000004005c8947 */ /* 0x000fea0003800000 */
[----:B------:R-:W0:Y:S01]  /*01b0*/  S2UR UR8, SR_CgaCtaId ;  /* 0x00000000000879c3 */ /* 0x000e220000008800 */
[----:B------:R-:W-:Y:S01]  /*01c0*/  UMOV UR4, 0x400 ;  /* 0x0000040000047882 */ /* 0x000fe20000000000 */
[----:B------:R-:W-:Y:S01]  /*01d0*/  UMOV UR5, 0x1 ;  /* 0x0000000100057882 */ /* 0x000fe20000000000 */
[----:B------:R-:W-:Y:S02]  /*01e0*/  UMOV UR6, 0x8 ;  /* 0x0000000800067882 */ /* 0x000fe40000000000 */
[----:B------:R-:W-:-:S04]  /*01f0*/  UIADD3 UR6, -UR6, 0x100000, URZ ;  /* 0x0010000006067890 */ /* 0x000fc8000fffe13f */
[----:B------:R-:W-:Y:S02]  /*0200*/  USHF.L.U32 UR7, UR6, 0xb, URZ ;  /* 0x0000000b06077899 */ /* 0x000fe4000800063f */
[----:B------:R-:W-:Y:S02]  /*0210*/  USHF.L.U32 UR6, UR6, 0x1, URZ ;  /* 0x0000000106067899 */ /* 0x000fe4000800063f */
[----:B0-----:R-:W-:Y:S02]  /*0220*/  ULEA UR8, UR8, UR4, 0x18 ;  /* 0x0000000408087291 */ /* 0x001fe4000f8ec03f */
[----:B------:R-:W-:-:S04]  /*0230*/  UIADD3 UR4, -UR5, 0x100000, URZ ;  /* 0x0010000005047890 */ /* 0x000fc8000fffe13f */
[----:B------:R-:W-:Y:S02]  /*0240*/  USHF.L.U32 UR5, UR4, 0xb, URZ ;  /* 0x0000000b04057899 */ /* 0x000fe4000800063f */
[----:B------:R-:W-:Y:S01]  /*0250*/  USHF.L.U32 UR4, UR4, 0x1, URZ ;  /* 0x0000000104047899 */ /* 0x000fe2000800063f */
[----:B------:R-:W0:Y:S11]  /*0260*/  FENCE.VIEW.ASYNC.S ;  /* 0x00000000000073c6 */ /* 0x000e360000000000 */
[----:B0-----:R0:W1:Y:S01]  /*0270*/  SYNCS.EXCH.64 URZ, [UR8], UR4 ;  /* 0x00000004083f75b2 */ /* 0x0010620008000100 */
[----:B------:R0:W2:Y:S01]  /*0280*/  SYNCS.EXCH.64 URZ, [UR8+0x128], UR6 ;  /* 0x00012806083f75b2 */ /* 0x0000a20008000100 */
[----:B------:R0:W3:Y:S01]  /*0290*/  SYNCS.EXCH.64 URZ, [UR8+0x8], UR4 ;  /* 0x00000804083f75b2 */ /* 0x0000e20008000100 */
[----:B------:R0:W4:Y:S01]  /*02a0*/  SYNCS.EXCH.64 URZ, [UR8+0x130], UR6 ;  /* 0x00013006083f75b2 */ /* 0x0001220008000100 */
[----:B------:R0:W0:Y:S01]  /*02b0*/  SYNCS.EXCH.64 URZ, [UR8+0x10], UR4 ;  /* 0x00001004083f75b2 */ /* 0x0000220008000100 */
        /* <DEDUP_REMOVED lines=69> */
[----:B-1234-:R-:W-:Y:S01]  /*0710*/  NOP ;  /* 0x0000000000007918 */ /* 0x01efe20000000000 */
.L_x_3:
[----:B0-----:R-:W-:Y:S05]  /*0720*/  BSYNC B0 ;  /* 0x0000000000007941 */ /* 0x001fea0003800000 */
.L_x_2:
[----:B------:R-:W-:Y:S01]  /*0730*/  LEA.HI R4, R4, R5, RZ, 0x7 ;  /* 0x0000000504047211 */ /* 0x000fe200078f38ff */
[----:B------:R-:W0:Y:S01]  /*0740*/  SHFL.IDX PT, R14, R0, RZ, 0x1f ;  /* 0x00001fff000e7589 */ /* 0x000e2200000e0000 */
[----:B------:R-:W1:Y:S01]  /*0750*/  S2UR UR12, SR_CTAID.X ;  /* 0x00000000000c79c3 */ /* 0x000e620000002500 */
[----:B------:R-:W-:Y:S02]  /*0760*/  ELECT P0, URZ, PT ;  /* 0x00000000003f782f */ /* 0x000fe40003800000 */
[----:B------:R-:W-:Y:S01]  /*0770*/  LOP3.LUT R4, R4, 0xffffff80, RZ, 0xc0, !PT ;  /* 0xffffff8004047812 */ /* 0x000fe200078ec0ff */
[----:B------:R-:W2:Y:S01]  /*0780*/  SHFL.IDX PT, R13, R0, RZ, 0x1f ;  /* 0x00001fff000d7589 */ /* 0x000ea200000e0000 */
[----:B------:R-:W-:Y:S01]  /*0790*/  ELECT P1, URZ, PT ;  /* 0x00000000003f782f */ /* 0x000fe20003820000 */
[----:B------:R-:W-:Y:S01]  /*07a0*/  NOP ;  /* 0x0000000000007918 */ /* 0x000fe20000000000 */
[----:B------:R-:W-:Y:S01]  /*07b0*/  ULDC UR4, c[0x0][0x150] ;  /* 0x0000540000047ab9 */ /* 0x000fe20000000800 */
[----:B------:R-:W-:Y:S01]  /*07c0*/  IMAD.IADD R4, R5, 0x1, -R4 ;  /* 0x0000000105047824 */ /* 0x000fe200078e0a04 */
[----:B------:R-:W3:Y:S01]  /*07d0*/  S2R R6, SR_CTAID.Y ;  /* 0x0000000000067919 */ /* 0x000ee20000002600 */
[----:B------:R-:W4:Y:S01]  /*07e0*/  LDC R21, c[0x0][0x148] ;  /* 0x00005200ff157b82 */ /* 0x000f220000000800 */
[----:B------:R-:W-:Y:S01]  /*07f0*/  UMOV UR11, 0x80 ;  /* 0x00000080000b7882 */ /* 0x000fe20000000000 */
[----:B------:R-:W-:Y:S01]  /*0800*/  NOP ;  /* 0x0000000000007918 */ /* 0x000fe20000000000 */
[----:B------:R-:W-:Y:S01]  /*0810*/  SHF.R.S32.HI R3, RZ, 0x1f, R4 ;  /* 0x0000001fff037819 */ /* 0x000fe20000011404 */
[----:B------:R-:W5:Y:S01]  /*0820*/  SHFL.IDX PT, R15, R7, RZ, 0x1f ;  /* 0x00001fff070f7589 */ /* 0x000f6200000e0000 */
[C---:B------:R-:W-:Y:S01]  /*0830*/  VIADD R33, R10.reuse, 0xffffffff ;  /* 0xffffffff0a217836 */ /* 0x040fe20000000000 */
[----:B------:R-:W-:-:S02]  /*0840*/  ISETP.NE.AND P2, PT, R10, RZ, PT ;  /* 0x000000ff0a00720c */ /* 0x000fc40003f45270 */
[----:B------:R-:W-:Y:S02]  /*0850*/  LEA.HI R9, R3, R4, RZ, 0x3 ;  /* 0x0000000403097211 */ /* 0x000fe400078f18ff */
[----:B------:R-:W-:Y:S02]  /*0860*/  ISETP.GE.U32.AND P5, PT, R33, 0x2, PT ;  /* 0x000000022100780c */ /* 0x000fe40003fa6070 */
[--C-:B------:R-:W-:Y:S02]  /*0870*/  SHF.R.S32.HI R11, RZ, 0x3, R9.reuse ;  /* 0x00000003ff0b7819 */ /* 0x100fe40000011409 */
[----:B------:R-:W-:Y:S02]  /*0880*/  SHF.R.S32.HI R12, RZ, 0x1f, R9 ;  /* 0x0000001fff0c7819 */ /* 0x000fe40000011409 */
[----:B0-----:R-:W-:Y:S02]  /*0890*/  ISETP.NE.OR P0, PT, R14, RZ, !P0 ;  /* 0x000000ff0e00720c */ /* 0x001fe40004705670 */
[----:B------:R-:W-:Y:S01]  /*08a0*/  LEA.HI R12, R12, R11, RZ, 0x2 ;  /* 0x0000000b0c0c7211 */ /* 0x000fe200078f10ff */
[----:B------:R-:W0:Y:S01]  /*08b0*/  LDC R14, c[0x0][0x140] ;  /* 0x00005000ff0e7b82 */ /* 0x000e220000000800 */
[----:B--2---:R-:W-:-:S02]  /*08c0*/  ISETP.NE.OR P1, PT, R13, RZ, !P1 ;  /* 0x000000ff0d00720c */ /* 0x004fc40004f25670 */
[----:B------:R-:W-:Y:S02]  /*08d0*/  LOP3.LUT R12, R12, 0xfffffffc, RZ, 0xc0, !PT ;  /* 0xfffffffc0c0c7812 */ /* 0x000fe400078ec0ff */
[----:B-1----:R-:W-:Y:S02]  /*08e0*/  I2FP.F32.U32 R0, UR12 ;  /* 0x0000000c00007c45 */ /* 0x002fe40008201000 */
[----:B------:R-:W-:Y:S01]  /*08f0*/  SHF.R.S32.HI R9, RZ, 0x1f, R2 ;  /* 0x0000001fff097819 */ /* 0x000fe20000011402 */
[----:B------:R-:W-:Y:S01]  /*0900*/  IMAD.IADD R12, R11, 0x1, -R12 ;  /* 0x000000010b0c7824 */ /* 0x000fe200078e0a0c */
[----:B------:R-:W-:Y:S01]  /*0910*/  SHF.R.S32.HI R11, RZ, 0x1f, R8 ;  /* 0x0000001fff0b7819 */ /* 0x000fe20000011408 */
[----:B------:R-:W-:Y:S01]  /*0920*/  VOTEU.ALL UP0, P0 ;  /* 0x00000000003f7886 */ /* 0x000fe20000000000 */
[----:B------:R-:W-:Y:S01]  /*0930*/  FMUL R0, R0, UR4 ;  /* 0x0000000400007c20 */ /* 0x000fe20008400000 */
[----:B------:R-:W-:Y:S01]  /*0940*/  ULDC UR4, c[0x0][0x154] ;  /* 0x0000550000047ab9 */ /* 0x000fe20000000800 */
[----:B------:R-:W-:Y:S01]  /*0950*/  LEA.HI R11, R11, R8, RZ, 0x2 ;  /* 0x000000080b0b7211 */ /* 0x000fe200078f10ff */
[----:B------:R-:W-:Y:S01]  /*0960*/  VOTEU.ALL UP1, P1 ;  /* 0x00000000003f7886 */ /* 0x000fe20000820000 */
[----:B------:R-:W1:Y:S01]  /*0970*/  @!UP0 S2UR UR7, SR_CgaCtaId ;  /* 0x00000000000789c3 */ /* 0x000e620000008800 */
[----:B------:R-:W-:Y:S01]  /*0980*/  LEA.HI R9, R9, R2, RZ, 0x2 ;  /* 0x0000000209097211 */ /* 0x000fe200078f10ff */
[----:B------:R-:W2:Y:S01]  /*0990*/  F2I.U32.TRUNC.NTZ R0, R0 ;  /* 0x0000000000007305 */ /* 0x000ea2000020f000 */
[----:B------:R-:W-:Y:S01]  /*09a0*/  LOP3.LUT R11, R11, 0x3ffffffc, RZ, 0xc0, !PT ;  /* 0x3ffffffc0b0b7812 */ /* 0x000fe200078ec0ff */
[----:B------:R-:W-:Y:S01]  /*09b0*/  @!UP0 UMOV UR6, 0x400 ;  /* 0x0000040000068882 */ /* 0x000fe20000000000 */
[----:B------:R-:W-:Y:S01]  /*09c0*/  LOP3.LUT R9, R9, 0xfffffffc, RZ, 0xc0, !PT ;  /* 0xfffffffc09097812 */ /* 0x000fe200078ec0ff */
[----:B------:R-:W-:Y:S01]  /*09d0*/  @!UP1 UMOV UR9, 0x400 ;  /* 0x0000040000099882 */ /* 0x000fe20000000000 */
[----:B------:R-:W-:Y:S01]  /*09e0*/  VOTEU.ALL UP2, P1 ;  /* 0x00000000003f7886 */ /* 0x000fe20000840000 */
[----:B------:R-:W-:Y:S01]  /*09f0*/  IMAD.IADD R11, R8, 0x1, -R11 ;  /* 0x00000001080b7824 */ /* 0x000fe200078e0a0b */
[----:B---3--:R-:W-:Y:S01]  /*0a00*/  I2FP.F32.U32 R8, R6 ;  /* 0x0000000600087245 */ /* 0x008fe20000201000 */
[----:B------:R-:W3:Y:S01]  /*0a10*/  @!UP1 S2UR UR10, SR_CgaCtaId ;  /* 0x00000000000a99c3 */ /* 0x000ee20000008800 */
[----:B0-----:R-:W-:Y:S01]  /*0a20*/  ISETP.EQ.U32.AND P3, PT, R14, 0x1, PT ;  /* 0x000000010e00780c */ /* 0x001fe20003f62070 */
[----:B------:R-:W-:Y:S01]  /*0a30*/  IMAD R11, R11, 0x4, R12 ;  /* 0x000000040b0b7824 */ /* 0x000fe200078e020c */
[----:B------:R-:W-:Y:S01]  /*0a40*/  VOTEU.ALL UP3, P1 ;  /* 0x00000000003f7886 */ /* 0x000fe20000860000 */
[----:B------:R-:W-:Y:S01]  /*0a50*/  FMUL R8, R8, UR4 ;  /* 0x0000000408087c20 */ /* 0x000fe20008400000 */
[----:B------:R-:W-:Y:S01]  /*0a60*/  UMOV UR4, 0x20 ;  /* 0x0000002000047882 */ /* 0x000fe20000000000 */
[----:B------:R-:W-:Y:S01]  /*0a70*/  IMAD.IADD R14, R2, 0x1, -R9 ;  /* 0x00000001020e7824 */ /* 0x000fe200078e0a09 */
[----:B------:R-:W-:-:S04]  /*0a80*/  @!UP0 UIADD3 UR4, -UR4, 0x100000, URZ ;  /* 0x0010000004048890 */ /* 0x000fc8000fffe13f */
[----:B------:R-:W-:Y:S02]  /*0a90*/  @!UP0 USHF.L.U32 UR5, UR4, 0xb, URZ ;  /* 0x0000000b04058899 */ /* 0x000fe4000800063f */
[----:B------:R-:W-:Y:S01]  /*0aa0*/  @!UP0 USHF.L.U32 UR4, UR4, 0x1, URZ ;  /* 0x0000000104048899 */ /* 0x000fe2000800063f */
[----:B------:R-:W0:Y:S01]  /*0ab0*/  LDC R13, c[0x0][0x144] ;  /* 0x00005100ff0d7b82 */ /* 0x000e220000000800 */
[C---:B------:R-:W-:Y:S01]  /*0ac0*/  IMAD.SHL.U32 R88, R11.reuse, 0x4, RZ ;  /* 0x000000040b587824 */ /* 0x040fe200078e00ff */
[----:B------:R-:W4:Y:S01]  /*0ad0*/  F2I.U32.TRUNC.NTZ R8, R8 ;  /* 0x0000000800087305 */ /* 0x000f22000020f000 */
[----:B--2---:R-:W-:Y:S01]  /*0ae0*/  IMAD.MOV R0, RZ, RZ, -R0 ;  /* 0x000000ffff007224 */ /* 0x004fe200078e0a00 */
[----:B------:R-:W-:Y:S01]  /*0af0*/  VOTEU.ALL UP4, P1 ;  /* 0x00000000003f7886 */ /* 0x000fe20000880000 */
[----:B------:R-:W-:Y:S01]  /*0b00*/  VOTEU.ALL UP5, P1 ;  /* 0x00000000003f7886 */ /* 0x000fe200008a0000 */
[----:B-1----:R-:W-:Y:S01]  /*0b10*/  @!UP0 ULEA UR8, UR7, UR6, 0x18 ;  /* 0x0000000607088291 */ /* 0x002fe2000f8ec03f */
[----:B------:R-:W-:Y:S01]  /*0b20*/  LOP3.LUT R88, R11, 0xc, R88, 0x78, !PT ;  /* 0x0000000c0b587812 */ /* 0x000fe200078e7858 */
[----:B------:R-:W-:-:S04]  /*0b30*/  @!UP1 UIADD3 UR6, -UR11, 0x100000, URZ ;  /* 0x001000000b069890 */ /* 0x000fc8000fffe13f */
[----:B------:R-:W-:Y:S02]  /*0b40*/  @!UP1 USHF.L.U32 UR7, UR6, 0xb, URZ ;  /* 0x0000000b06079899 */ /* 0x000fe4000800063f */
[----:B------:R-:W-:Y:S01]  /*0b50*/  @!UP1 USHF.L.U32 UR6, UR6, 0x1, URZ ;  /* 0x0000000106069899 */ /* 0x000fe2000800063f */
[C---:B------:R-:W-:Y:S01]  /*0b60*/  ISETP.NE.AND P1, PT, R14.reuse, 0x3, PT ;  /* 0x000000030e00780c */ /* 0x040fe20003f25270 */
[----:B------:R-:W-:Y:S01]  /*0b70*/  VOTEU.ALL UP0, P0 ;  /* 0x00000000003f7886 */ /* 0x000fe20000000000 */
[----:B-----5:R-:W-:Y:S02]  /*0b80*/  R2UR UR43, R15 ;  /* 0x000000000f2b72ca */ /* 0x020fe400000e0000 */
[----:B------:R-:W-:Y:S01]  /*0b90*/  ISETP.EQ.OR P1, PT, R14, RZ, !P1 ;  /* 0x000000ff0e00720c */ /* 0x000fe20004f22670 */
[----:B---3--:R-:W-:Y:S01]  /*0ba0*/  @!UP1 ULEA UR9, UR10, UR9, 0x18 ;  /* 0x000000090a099291 */ /* 0x008fe2000f8ec03f */
[----:B----4-:R-:W-:Y:S01]  /*0bb0*/  IMAD.MOV R24, RZ, RZ, -R8 ;  /* 0x000000ffff187224 */ /* 0x010fe200078e0a08 */
[----:B------:R-:W-:Y:S01]  /*0bc0*/  VOTEU.ALL UP1, P0 ;  /* 0x00000000003f7886 */ /* 0x000fe20000020000 */
[----:B------:R-:W-:Y:S01]  /*0bd0*/  LOP3.LUT P0, RZ, R4, 0x7, RZ, 0xc0, !PT ;  /* 0x0000000704ff7812 */ /* 0x000fe2000780c0ff */
[----:B------:R-:W1:Y:S02]  /*0be0*/  FENCE.VIEW.ASYNC.S ;  /* 0x00000000000073c6 */ /* 0x000e640000000000 */
[----:B-1----:R1:W2:Y:S01]  /*0bf0*/  @!UP0 SYNCS.EXCH.64 URZ, [UR8+0x280], UR4 ;  /* 0x00028004083f85b2 */ /* 0x0022a20008000100 */
[----:B------:R-:W-:Y:S01]  /*0c00*/  IMAD R9, R21, R24, R6 ;  /* 0x0000001815097224 */ /* 0x000fe200078e0206 */
[----:B------:R-:W-:Y:S01]  /*0c10*/  ISETP.EQ.AND P1, PT, R10, RZ, P1 ;  /* 0x000000ff0a00720c */ /* 0x000fe20000f22270 */
[----:B0-----:R-:W-:Y:S01]  /*0c20*/  IMAD R20, R13, R0, UR12 ;  /* 0x0000000c0d147e24 */ /* 0x001fe2000f8e0200 */
[----:B------:R-:W-:-:S02]  /*0c30*/  ISETP.LT.U32.AND P0, PT, R88, 0x8, !P0 ;  /* 0x000000085800780c */ /* 0x000fc40004701070 */
[----:B------:R-:W-:Y:S02]  /*0c40*/  ISETP.NE.AND P4, PT, R9, R88, PT ;  /* 0x000000580900720c */ /* 0x000fe40003f85270 */
[----:B------:R-:W-:Y:S02]  /*0c50*/  SEL R23, RZ, 0x1, !P1 ;  /* 0x00000001ff177807 */ /* 0x000fe40004800000 */
[----:B------:R-:W-:Y:S02]  /*0c60*/  ISETP.EQ.OR P4, PT, R20, RZ, !P4 ;  /* 0x000000ff1400720c */ /* 0x000fe40006782670 */
[----:B------:R-:W-:Y:S02]  /*0c70*/  SEL R23, R23, 0x2, P5 ;  /* 0x0000000217177807 */ /* 0x000fe40002800000 */
[----:B------:R-:W-:Y:S01]  /*0c80*/  PLOP3.LUT P0, PT, P0, P4, PT, 0x80, 0x0 ;  /* 0x000000000000781c */ /* 0x000fe20000709070 */
[----:B------:R1:W0:Y:S01]  /*0c90*/  @!UP1 SYNCS.EXCH.64 URZ, [UR8+0x288], UR4 ;  /* 0x00028804083f95b2 */ /* 0x0002220008000100 */
[----:B------:R-:W-:-:S02]  /*0ca0*/  NOP ;  /* 0x0000000000007918 */ /* 0x000fc40000000000 */
[----:B------:R-:W-:Y:S01]  /*0cb0*/  P2R R101, PR, RZ, 0x1 ;  /* 0x00000001ff657803 */ /* 0x000fe20000000000 */
[----:B------:R1:W3:Y:S01]  /*0cc0*/  @!UP2 SYNCS.EXCH.64 URZ, [UR9+0x260], UR6 ;  /* 0x00026006093fa5b2 */ /* 0x0002e20008000100 */
[----:B------:R1:W4:Y:S01]  /*0cd0*/  @!UP3 SYNCS.EXCH.64 URZ, [UR9+0x268], UR6 ;  /* 0x00026806093fb5b2 */ /* 0x0003220008000100 */
[----:B------:R1:W0:Y:S01]  /*0ce0*/  @!UP4 SYNCS.EXCH.64 URZ, [UR9+0x270], UR6 ;  /* 0x00027006093fc5b2 */ /* 0x0002220008000100 */
[----:B------:R1:W0:Y:S01]  /*0cf0*/  @!UP5 SYNCS.EXCH.64 URZ, [UR9+0x278], UR6 ;  /* 0x00027806093fd5b2 */ /* 0x0002220008000100 */
[----:B------:R-:W-:Y:S01]  /*0d00*/  NOP ;  /* 0x0000000000007918 */ /* 0x000fe20000000000 */
[----:B-12---:R-:W-:Y:S05]  /*0d10*/  @!P3 BRA `(.L_x_4) ;  /* 0x000000000008b947 */ /* 0x006fea0003800000 */
[----:B0--34-:R-:W-:Y:S01]  /*0d20*/  UCGABAR_ARV ;  /* 0x00000000000079c7 */ /* 0x019fe20008000000 */
[----:B------:R-:W-:Y:S05]  /*0d30*/  BRA `(.L_x_5) ;  /* 0x0000000000047947 */ /* 0x000fea0003800000 */
.L_x_4:
[----:B0--34-:R-:W-:Y:S01]  /*0d40*/  NOP ;  /* 0x0000000000007918 */ /* 0x019fe20000000000 */
.L_x_5:
[----:B------:R-:W-:Y:S01]  /*0d50*/  ULDC.64 UR4, c[0x0][0x598] ;  /* 0x0001660000047ab9 */ /* 0x000fe20000000a00 */
[----:B------:R-:W-:Y:S01]  /*0d60*/  ULDC.64 UR36, c[0x0][0x208] ;  /* 0x0000820000247ab9 */ /* 0x000fe20000000a00 */
[----:B------:R-:W-:-:S04]  /*0d70*/  ISETP.NE.U32.AND P0, PT, RZ, UR4, PT ;  /* 0x00000004ff007c0c */ /* 0x000fc8000bf05070 */
[----:B------:R-:W-:-:S13]  /*0d80*/  ISETP.NE.AND.EX P0, PT, RZ, UR5, PT, P0 ;  /* 0x00000005ff007c0c */ /* 0x000fda000bf05300 */
[----:B------:R-:W-:Y:S05]  /*0d90*/  @!P0 BRA `(.L_x_6) ;  /* 0x00000000001c8947 */ /* 0x000fea0003800000 */
[----:B------:R-:W0:Y:S02]  /*0da0*/  LDC.64 R8, c[0x0][0x598] ;  /* 0x00016600ff087b82 */ /* 0x000e240000000a00 */
[----:B0-----:R-:W2:Y:S02]  /*0db0*/  LDG.E.64 R8, desc[UR36][R8.64] ;  /* 0x0000002408087981 */ /* 0x001ea4000c1e1b00 */
[----:B--2---:R-:W-:-:S04]  /*0dc0*/  ISETP.NE.U32.AND P0, PT, R8, RZ, PT ;  /* 0x000000ff0800720c */ /* 0x004fc80003f05070 */
[----:B------:R-:W-:-:S13]  /*0dd0*/  ISETP.NE.AND.EX P0, PT, R9, RZ, PT, P0 ;  /* 0x000000ff0900720c */ /* 0x000fda0003f05300 */
[----:B------:R-:W-:Y:S05]  /*0de0*/  @!P0 BRA `(.L_x_6) ;  /* 0x0000000000088947 */ /* 0x000fea0003800000 */
[----:B------:R0:W5:Y:S01]  /*0df0*/  LD.E R89, desc[UR36][R8.64] ;  /* 0x0000002408597980 */ /* 0x000162000c101900 */
[----:B------:R-:W-:Y:S05]  /*0e00*/  BRA `(.L_x_7) ;  /* 0x0000000000247947 */ /* 0x000fea0003800000 */
.L_x_6:
[----:B------:R-:W-:Y:S02]  /*0e10*/  ULDC.64 UR4, c[0x0][0x588] ;  /* 0x0001620000047ab9 */ /* 0x000fe40000000a00 */
[----:B------:R-:W-:-:S04]  /*0e20*/  ISETP.NE.U32.AND P0, PT, RZ, UR4, PT ;  /* 0x00000004ff007c0c */ /* 0x000fc8000bf05070 */
[----:B------:R-:W-:-:S13]  /*0e30*/  ISETP.NE.AND.EX P0, PT, RZ, UR5, PT, P0 ;  /* 0x00000005ff007c0c */ /* 0x000fda000bf05300 */
[----:B------:R-:W-:Y:S05]  /*0e40*/  @!P0 BRA `(.L_x_8) ;  /* 0x00000000000c8947 */ /* 0x000fea0003800000 */
[----:B------:R-:W0:Y:S02]  /*0e50*/  LDC.64 R8, c[0x0][0x588] ;  /* 0x00016200ff087b82 */ /* 0x000e240000000a00 */
[----:B0-----:R1:W5:Y:S01]  /*0e60*/  LDG.E R89, desc[UR36][R8.64] ;  /* 0x0000002408597981 */ /* 0x001362000c1e1900 */
[----:B------:R-:W-:Y:S05]  /*0e70*/  BRA `(.L_x_7) ;  /* 0x0000000000087947 */ /* 0x000fea0003800000 */
.L_x_8:
[----:B------:R-:W-:Y:S02]  /*0e80*/  ULDC UR4, c[0x0][0x580] ;  /* 0x0001600000047ab9 */ /* 0x000fe40000000800 */
[----:B------:R-:W-:-:S07]  /*0e90*/  IMAD.U32 R89, RZ, RZ, UR4 ;  /* 0x00000004ff597e24 */ /* 0x000fce000f8e00ff */
.L_x_7:
[----:B------:R-:W-:Y:S02]  /*0ea0*/  ULDC.64 UR4, c[0x0][0x5a0] ;  /* 0x0001680000047ab9 */ /* 0x000fe40000000a00 */
[----:B------:R-:W-:-:S04]  /*0eb0*/  ISETP.NE.U32.AND P0, PT, RZ, UR4, PT ;  /* 0x00000004ff007c0c */ /* 0x000fc8000bf05070 */
[----:B------:R-:W-:-:S13]  /*0ec0*/  ISETP.NE.AND.EX P0, PT, RZ, UR5, PT, P0 ;  /* 0x00000005ff007c0c */ /* 0x000fda000bf05300 */
[----:B------:R-:W-:Y:S05]  /*0ed0*/  @!P0 BRA `(.L_x_9) ;  /* 0x00000000001c8947 */ /* 0x000fea0003800000 */
[----:B01----:R-:W0:Y:S02]  /*0ee0*/  LDC.64 R8, c[0x0][0x5a0] ;  /* 0x00016800ff087b82 */ /* 0x003e240000000a00 */
[----:B0-----:R-:W2:Y:S02]  /*0ef0*/  LDG.E.64 R8, desc[UR36][R8.64] ;  /* 0x0000002408087981 */ /* 0x001ea4000c1e1b00 */
[----:B--2---:R-:W-:-:S04]  /*0f00*/  ISETP.NE.U32.AND P0, PT, R8, RZ, PT ;  /* 0x000000ff0800720c */ /* 0x004fc80003f05070 */
[----:B------:R-:W-:-:S13]  /*0f10*/  ISETP.NE.AND.EX P0, PT, R9, RZ, PT, P0 ;  /* 0x000000ff0900720c */ /* 0x000fda0003f05300 */
[----:B------:R-:W-:Y:S05]  /*0f20*/  @!P0 BRA `(.L_x_9) ;  /* 0x0000000000088947 */ /* 0x000fea0003800000 */
[----:B------:R0:W5:Y:S01]  /*0f30*/  LD.E R90, desc[UR36][R8.64] ;  /* 0x00000024085a7980 */ /* 0x000162000c101900 */
[----:B------:R-:W-:Y:S05]  /*0f40*/  BRA `(.L_x_10) ;  /* 0x0000000000247947 */ /* 0x000fea0003800000 */
.L_x_9:
[----:B------:R-:W-:Y:S02]  /*0f50*/  ULDC.64 UR4, c[0x0][0x590] ;  /* 0x0001640000047ab9 */ /* 0x000fe40000000a00 */
[----:B------:R-:W-:-:S04]  /*0f60*/  ISETP.NE.U32.AND P0, PT, RZ, UR4, PT ;  /* 0x00000004ff007c0c */ /* 0x000fc8000bf05070 */
[----:B------:R-:W-:-:S13]  /*0f70*/  ISETP.NE.AND.EX P0, PT, RZ, UR5, PT, P0 ;  /* 0x00000005ff007c0c */ /* 0x000fda000bf05300 */
[----:B------:R-:W-:Y:S05]  /*0f80*/  @!P0 BRA `(.L_x_11) ;  /* 0x00000000000c8947 */ /* 0x000fea0003800000 */
[----:B------:R-:W2:Y:S02]  /*0f90*/  LDC.64 R90, c[0x0][0x590] ;  /* 0x00016400ff5a7b82 */ /* 0x000ea40000000a00 */
[----:B--2---:R2:W5:Y:S01]  /*0fa0*/  LDG.E R90, desc[UR36][R90.64] ;  /* 0x000000245a5a7981 */ /* 0x004562000c1e1900 */
[----:B------:R-:W-:Y:S05]  /*0fb0*/  BRA `(.L_x_10) ;  /* 0x0000000000087947 */ /* 0x000fea0003800000 */
.L_x_11:
[----:B------:R-:W-:Y:S02]  /*0fc0*/  ULDC UR4, c[0x0][0x584] ;  /* 0x0001610000047ab9 */ /* 0x000fe40000000800 */
[----:B------:R-:W-:-:S07]  /*0fd0*/  IMAD.U32 R90, RZ, RZ, UR4 ;  /* 0x00000004ff5a7e24 */ /* 0x000fce000f8e00ff */
.L_x_10:
[----:B------:R-:W3:Y:S01]  /*0fe0*/  LDC R2, c[0x0][0x65c] ;  /* 0x00019700ff027b82 */ /* 0x000ee20000000800 */
[----:B------:R-:W-:Y:S01]  /*0ff0*/  ULDC UR6, c[0x0][0x28c] ;  /* 0x0000a30000067ab9 */ /* 0x000fe20000000800 */
[----:B------:R-:W-:Y:S01]  /*1000*/  ISETP.NE.AND P0, PT, R10, 0x2, PT ;  /* 0x000000020a00780c */ /* 0x000fe20003f05270 */
[----:B------:R-:W-:Y:S01]  /*1010*/  UIADD3 UR6, UR6, 0x1f, URZ ;  /* 0x0000001f06067890 */ /* 0x000fe2000fffe03f */
[----:B01----:R-:W-:Y:S01]  /*1020*/  IMAD.U32 R8, RZ, RZ, UR12 ;  /* 0x0000000cff087e24 */ /* 0x003fe2000f8e00ff */
[----:B------:R-:W-:Y:S01]  /*1030*/  UMOV UR39, URZ ;  /* 0x0000003f00277c82 */ /* 0x000fe20008000000 */
[----:B------:R-:W-:Y:S01]  /*1040*/  UMOV UR38, URZ ;  /* 0x0000003f00267c82 */ /* 0x000fe20008000000 */
[----:B------:R-:W-:Y:S01]  /*1050*/  USHF.R.S32.HI UR7, URZ, 0x1f, UR6 ;  /* 0x0000001f3f077899 */ /* 0x000fe20008011406 */
[----:B------:R-:W-:-:S03]  /*1060*/  ULDC.64 UR8, c[0x0][0x650] ;  /* 0x0001940000087ab9 */ /* 0x000fc60000000a00 */
[----:B------:R-:W-:-:S04]  /*1070*/  ULEA.HI UR7, UR7, UR6, URZ, 0x5 ;  /* 0x0000000607077291 */ /* 0x000fc8000f8f283f */
[----:B------:R-:W-:Y:S01]  /*1080*/  USHF.R.S32.HI UR40, URZ, 0x5, UR7 ;  /* 0x000000053f287899 */ /* 0x000fe20008011407 */
[----:B---3--:R-:W-:-:S13]  /*1090*/  ISETP.NE.AND P1, PT, R2, 0x1, PT ;  /* 0x000000010200780c */ /* 0x008fda0003f25270 */
[----:B------:R-:W0:Y:S01]  /*10a0*/  @P1 LDC R17, c[0x0][0x10] ;  /* 0x00000400ff111b82 */ /* 0x000e220000000800 */
[----:B------:R-:W-:Y:S02]  /*10b0*/  @P1 IMAD.MOV.U32 R7, RZ, RZ, RZ ;  /* 0x000000ffff071224 */ /* 0x000fe400078e00ff */
[----:B------:R-:W-:-:S05]  /*10c0*/  @P1 IMAD.MOV.U32 R9, RZ, RZ, RZ ;  /* 0x000000ffff091224 */ /* 0x000fca00078e00ff */
[----:B------:R-:W1:Y:S01]  /*10d0*/  @!P1 LDC R11, c[0x0][0xc] ;  /* 0x00000300ff0b9b82 */ /* 0x000e620000000800 */
[----:B------:R-:W-:Y:S01]  /*10e0*/  ULDC UR4, c[0x0][0xc] ;  /* 0x0000030000047ab9 */ /* 0x000fe20000000800 */
[----:B------:R-:W-:Y:S02]  /*10f0*/  ULDC UR5, c[0x0][0x10] ;  /* 0x0000040000057ab9 */ /* 0x000fe40000000800 */
[----:B------:R-:W-:-:S04]  /*1100*/  UIMAD.WIDE.U32 UR4, UR4, UR5, URZ ;  /* 0x00000005040472a5 */ /* 0x000fc8000f8e003f */
[----:B------:R-:W3:Y:S01]  /*1110*/  LDC R0, c[0x0][0x14] ;  /* 0x00000500ff007b82 */ /* 0x000ee20000000800 */
[----:B0-----:R-:W-:-:S04]  /*1120*/  @P1 IMAD.WIDE.U32 R16, R17, UR12, R6 ;  /* 0x0000000c11101c25 */ /* 0x001fc8000f8e0006 */
[----:B------:R-:W-:Y:S02]  /*1130*/  @P1 IMAD.IADD R17, R17, 0x1, R9 ;  /* 0x0000000111111824 */ /* 0x000fe400078e0209 */
[----:B------:R-:W-:Y:S02]  /*1140*/  IMAD.MOV.U32 R9, RZ, RZ, RZ ;  /* 0x000000ffff097224 */ /* 0x000fe400078e00ff */
[----:B-1----:R-:W-:-:S04]  /*1150*/  @!P1 IMAD.WIDE.U32 R8, R6, R11, R8 ;  /* 0x0000000b06089225 */ /* 0x002fc800078e0008 */
[----:B------:R-:W-:Y:S02]  /*1160*/  @!P1 IMAD.MOV.U32 R16, RZ, RZ, R8 ;  /* 0x000000ffff109224 */ /* 0x000fe400078e0008 */
[----:B---3--:R-:W-:-:S04]  /*1170*/  IMAD.WIDE.U32 R12, R0, UR4, RZ ;  /* 0x00000004000c7c25 */ /* 0x008fc8000f8e00ff */
[----:B------:R-:W-:Y:S01]  /*1180*/  IMAD R10, R0, UR5, RZ ;  /* 0x00000005000a7c24 */ /* 0x000fe2000f8e02ff */
[----:B------:R0:W-:Y:S01]  /*1190*/  STL.64 [R1], R12 ;  /* 0x0000000c01007387 */ /* 0x0001e20000100a00 */
[----:B------:R-:W-:Y:S02]  /*11a0*/  @!P1 IMAD.MOV.U32 R17, RZ, RZ, R9 ;  /* 0x000000ffff119224 */ /* 0x000fe400078e0009 */
[----:B------:R-:W-:Y:S01]  /*11b0*/  IMAD.IADD R0, R13, 0x1, R10 ;  /* 0x000000010d007824 */ /* 0x000fe200078e020a */
[----:B------:R-:W-:Y:S06]  /*11c0*/  @P0 BRA `(.L_x_12) ;  /* 0x0000000000280947 */ /* 0x000fec0003800000 */
[----:B------:R-:W-:Y:S01]  /*11d0*/  UIMAD.WIDE.U32 UR4, UR40, -0x45306eb3, URZ ;  /* 0xbacf914d280478a5 */ /* 0x000fe2000f8e003f */
[----:B------:R-:W-:Y:S01]  /*11e0*/  IADD3 R16, P0, R16, R12, RZ ;  /* 0x0000000c10107210 */ /* 0x000fe20007f1e0ff */
[----:B------:R-:W-:Y:S02]  /*11f0*/  UISETP.GE.U32.AND UP0, UPT, UR40, 0x25, UPT ;  /* 0x000000252800788c */ /* 0x000fe4000bf06070 */
[----:B------:R-:W-:Y:S02]  /*1200*/  UIADD3 UR4, -UR5, UR40, URZ ;  /* 0x0000002805047290 */ /* 0x000fe4000fffe13f */
[----:B------:R-:W-:Y:S01]  /*1210*/  IMAD.X R17, R0, 0x1, R17, P0 ;  /* 0x0000000100117824 */ /* 0x000fe200000e0611 */
[----:B------:R-:W-:Y:S01]  /*1220*/  UMOV UR38, URZ ;  /* 0x0000003f00267c82 */ /* 0x000fe20008000000 */
[----:B------:R-:W-:-:S04]  /*1230*/  ULEA.HI UR4, UR4, UR5, URZ, 0x1f ;  /* 0x0000000504047291 */ /* 0x000fc8000f8ff83f */
[----:B------:R-:W-:-:S04]  /*1240*/  USHF.R.U32.HI UR4, URZ, 0x5, UR4 ;  /* 0x000000053f047899 */ /* 0x000fc80008011604 */
[----:B------:R-:W-:Y:S02]  /*1250*/  @UP0 ULOP3.LUT UR38, UR4, 0x1, URZ, 0xc0, !UPT ;  /* 0x0000000104260892 */ /* 0x000fe4000f8ec03f */
[----:B------:R-:W-:-:S12]  /*1260*/  UIMAD UR39, UR4, -0x25, UR40 ;  /* 0xffffffdb042778a4 */ /* 0x000fd8000f8e0228 */
.L_x_12:
[----:B------:R-:W-:Y:S01]  /*1270*/  ISETP.GE.U32.AND P0, PT, R16, UR8, PT ;  /* 0x0000000810007c0c */ /* 0x000fe2000bf06070 */
[----:B------:R-:W-:Y:S01]  /*1280*/  IMAD.MOV.U32 R22, RZ, RZ, -0x1 ;  /* 0xffffffffff167424 */ /* 0x000fe200078e00ff */
[----:B------:R-:W-:Y:S01]  /*1290*/  PRMT R8, RZ, 0x7610, R8 ;  /* 0x00007610ff087816 */ /* 0x000fe20000000008 */
[----:B------:R-:W-:Y:S01]  /*12a0*/  IMAD.MOV.U32 R19, RZ, RZ, -0x1 ;  /* 0xffffffffff137424 */ /* 0x000fe200078e00ff */
[----:B------:R-:W-:Y:S01]  /*12b0*/  ISETP.GE.U32.AND.EX P0, PT, R17, UR9, PT, P0 ;  /* 0x0000000911007c0c */ /* 0x000fe2000bf06100 */
[----:B------:R-:W-:-:S12]  /*12c0*/  IMAD.MOV.U32 R18, RZ, RZ, -0x1 ;  /* 0xffffffffff127424 */ /* 0x000fd800078e00ff */
[----:B------:R-:W-:Y:S05]  /*12d0*/  @P0 BRA `(.L_x_13) ;  /* 0x0000000400240947 */ /* 0x000fea0003800000 */
[----:B------:R-:W1:Y:S01]  /*12e0*/  LDC.64 R18, c[0x0][0x628] ;  /* 0x00018a00ff127b82 */ /* 0x000e620000000a00 */
[----:B------:R-:W-:Y:S02]  /*12f0*/  IMAD.MOV.U32 R8, RZ, RZ, R16 ;  /* 0x000000ffff087224 */ /* 0x000fe400078e0010 */
[----:B------:R-:W-:-:S05]  /*1300*/  IMAD.MOV.U32 R9, RZ, RZ, R17 ;  /* 0x000000ffff097224 */ /* 0x000fca00078e0011 */
[----:B------:R-:W3:Y:S08]  /*1310*/  LDC R22, c[0x0][0x630] ;  /* 0x00018c00ff167b82 */ /* 0x000ef00000000800 */
[----:B------:R-:W4:Y:S01]  /*1320*/  LDC.64 R26, c[0x0][0x620] ;  /* 0x00018800ff1a7b82 */ /* 0x000f220000000a00 */
[----:B-1----:R-:W-:-:S04]  /*1330*/  ISETP.NE.U32.AND P0, PT, R18, RZ, PT ;  /* 0x000000ff1200720c */ /* 0x002fc80003f05070 */
[----:B------:R-:W-:-:S13]  /*1340*/  ISETP.NE.AND.EX P0, PT, R19, RZ, PT, P0 ;  /* 0x000000ff1300720c */ /* 0x000fda0003f05300 */
[----:B---34-:R-:W-:Y:S05]  /*1350*/  @!P0 BRA `(.L_x_14) ;  /* 0x0000000000288947 */ /* 0x018fea0003800000 */
[----:B0-----:R-:W0:Y:S02]  /*1360*/  LDC R13, c[0x0][0x634] ;  /* 0x00018d00ff0d7b82 */ /* 0x001e240000000800 */
[----:B0-----:R-:W-:-:S05]  /*1370*/  IADD3 R13, P0, R16, R13, RZ ;  /* 0x0000000d100d7210 */ /* 0x001fca0007f1e0ff */
[----:B------:R-:W-:-:S04]  /*1380*/  IMAD.X R15, RZ, RZ, R17, P0 ;  /* 0x000000ffff0f7224 */ /* 0x000fc800000e0611 */
[----:B------:R-:W-:-:S04]  /*1390*/  IMAD.WIDE.U32 R8, R15, R18, RZ ;  /* 0x000000120f087225 */ /* 0x000fc800078e00ff */
[----:B------:R-:W-:-:S04]  /*13a0*/  IMAD.WIDE.U32 R10, P0, R13, R19, R8 ;  /* 0x000000130d0a7225 */ /* 0x000fc80007800008 */
[----:B------:R-:W-:-:S04]  /*13b0*/  IMAD.WIDE.U32 R8, R13, R18, RZ ;  /* 0x000000120d087225 */ /* 0x000fc800078e00ff */
[----:B------:R-:W-:Y:S01]  /*13c0*/  IMAD.X R13, RZ, RZ, RZ, P0 ;  /* 0x000000ffff0d7224 */ /* 0x000fe200000e06ff */
[----:B------:R-:W-:Y:S01]  /*13d0*/  IADD3 RZ, P0, R9, R10, RZ ;  /* 0x0000000a09ff7210 */ /* 0x000fe20007f1e0ff */
[----:B------:R-:W-:-:S04]  /*13e0*/  IMAD.MOV.U32 R12, RZ, RZ, R11 ;  /* 0x000000ffff0c7224 */ /* 0x000fc800078e000b */
[----:B------:R-:W-:-:S08]  /*13f0*/  IMAD.WIDE.U32.X R8, R15, R19, R12, P0 ;  /* 0x000000130f087225 */ /* 0x000fd000000e040c */
.L_x_14:
[----:B------:R-:W1:Y:S01]  /*1400*/  LDC.64 R28, c[0x0][0x640] ;  /* 0x00019000ff1c7b82 */ /* 0x000e620000000a00 */
[-CC-:B------:R-:W-:Y:S01]  /*1410*/  SHF.R.U64 R32, R8, R22.reuse, R9.reuse ;  /* 0x0000001608207219 */ /* 0x180fe20000001209 */
[----:B------:R-:W-:Y:S01]  /*1420*/  IMAD.MOV.U32 R31, RZ, RZ, 0x1 ;  /* 0x00000001ff1f7424 */ /* 0x000fe200078e00ff */
[----:B------:R-:W-:Y:S02]  /*1430*/  SHF.R.U32.HI R8, RZ, R22, R9 ;  /* 0x00000016ff087219 */ /* 0x000fe40000011609 */
[----:B------:R-:W-:-:S03]  /*1440*/  IADD3 R11, P0, RZ, -R32, RZ ;  /* 0x80000020ff0b7210 */ /* 0x000fc60007f1e0ff */
[----:B0-----:R-:W0:Y:S02]  /*1450*/  LDC R12, c[0x0][0x618] ;  /* 0x00018600ff0c7b82 */ /* 0x001e240000000800 */
[----:B------:R-:W-:-:S04]  /*1460*/  IMAD.X R9, RZ, RZ, ~R8, P0 ;  /* 0x000000ffff097224 */ /* 0x000fc800000e0e08 */
[-C--:B------:R-:W-:Y:S02]  /*1470*/  IMAD R10, R9, R26.reuse, RZ ;  /* 0x0000001a090a7224 */ /* 0x080fe400078e02ff */
[----:B------:R-:W3:Y:S01]  /*1480*/  LDC R13, c[0x0][0x608] ;  /* 0x00018200ff0d7b82 */ /* 0x000ee20000000800 */
[----:B------:R-:W-:-:S04]  /*1490*/  IMAD.WIDE.U32 R8, R11, R26, R16 ;  /* 0x0000001a0b087225 */ /* 0x000fc800078e0010 */
[----:B------:R-:W-:-:S03]  /*14a0*/  IMAD R11, R11, R27, R10 ;  /* 0x0000001b0b0b7224 */ /* 0x000fc600078e020a */
[----:B------:R-:W4:Y:S01]  /*14b0*/  LDC R18, c[0x0][0x658] ;  /* 0x00019600ff127b82 */ /* 0x000f220000000800 */
[----:B------:R-:W-:Y:S01]  /*14c0*/  IMAD.IADD R9, R9, 0x1, R11 ;  /* 0x0000000109097824 */ /* 0x000fe200078e020b */
[----:B-1----:R-:W-:Y:S01]  /*14d0*/  ISETP.NE.U32.AND P0, PT, R28, RZ, PT ;  /* 0x000000ff1c00720c */ /* 0x002fe20003f05070 */
[----:B------:R-:W-:-:S03]  /*14e0*/  IMAD.MOV.U32 R11, RZ, RZ, -0x1 ;  /* 0xffffffffff0b7424 */ /* 0x000fc600078e00ff */
[----:B------:R-:W-:Y:S02]  /*14f0*/  ISETP.NE.AND.EX P0, PT, R29, RZ, PT, P0 ;  /* 0x000000ff1d00720c */ /* 0x000fe40003f05300 */
[----:B------:R-:W1:Y:S01]  /*1500*/  LDC R27, c[0x0][0x600] ;  /* 0x00018000ff1b7b82 */ /* 0x000e620000000800 */
[-CC-:B0-----:R-:W-:Y:S02]  /*1510*/  SHF.R.U64 R25, R8, R12.reuse, R9.reuse ;  /* 0x0000000c08197219 */ /* 0x181fe40000001209 */
[----:B------:R-:W-:-:S05]  /*1520*/  SHF.R.U32.HI R8, RZ, R12, R9 ;  /* 0x0000000cff087219 */ /* 0x000fca0000011609 */
[----:B------:R-:W0:Y:S01]  /*1530*/  LDC R22, c[0x0][0x648] ;  /* 0x00019200ff167b82 */ /* 0x000e220000000800 */
[-CC-:B---3--:R-:W-:Y:S02]  /*1540*/  SHF.R.U64 R34, R25, R13.reuse, R8.reuse ;  /* 0x0000000d19227219 */ /* 0x188fe40000001208 */
[----:B------:R-:W-:-:S05]  /*1550*/  SHF.R.U32.HI R9, RZ, R13, R8 ;  /* 0x0000000dff097219 */ /* 0x000fca0000011608 */
[----:B------:R-:W3:Y:S01]  /*1560*/  LDC R26, c[0x0][0x638] ;  /* 0x00018e00ff1a7b82 */ /* 0x000ee20000000800 */
[-C--:B----4-:R-:W-:Y:S02]  /*1570*/  SHF.L.U32 R8, R11, R18.reuse, RZ ;  /* 0x000000120b087219 */ /* 0x090fe400000006ff */
[--C-:B------:R-:W-:Y:S02]  /*1580*/  SHF.R.U64 R36, R34, R18, R9.reuse ;  /* 0x0000001222247219 */ /* 0x100fe40000001209 */
[----:B------:R-:W-:Y:S02]  /*1590*/  LOP3.LUT R15, RZ, R8, RZ, 0x33, !PT ;  /* 0x00000008ff0f7212 */ /* 0x000fe400078e33ff */
[----:B------:R-:W-:Y:S01]  /*15a0*/  SHF.R.U32.HI R9, RZ, R18, R9 ;  /* 0x00000012ff097219 */ /* 0x000fe20000011609 */
[----:B------:R-:W4:Y:S01]  /*15b0*/  LDC R30, c[0x0][0x610] ;  /* 0x00018400ff1e7b82 */ /* 0x000f220000000800 */
[----:B------:R-:W-:Y:S01]  /*15c0*/  IMAD.MOV.U32 R8, RZ, RZ, R36 ;  /* 0x000000ffff087224 */ /* 0x000fe200078e0024 */
[----:B------:R-:W-:Y:S06]  /*15d0*/  @!P0 BRA `(.L_x_15) ;  /* 0x0000000000288947 */ /* 0x000fec0003800000 */
[----:B------:R-:W2:Y:S02]  /*15e0*/  LDC R13, c[0x0][0x64c] ;  /* 0x00019300ff0d7b82 */ /* 0x000ea40000000800 */
[----:B--2---:R-:W-:-:S05]  /*15f0*/  IADD3 R13, P0, R36, R13, RZ ;  /* 0x0000000d240d7210 */ /* 0x004fca0007f1e0ff */
        /* <DEDUP_REMOVED lines=8> */
.L_x_15:
[----:B0-----:R-:W-:Y:S01]  /*1680*/  SHF.R.U64 R9, R8, R22, R9 ;  /* 0x0000001608097219 */ /* 0x001fe20000001209 */
[----:B-1----:R-:W-:Y:S01]  /*1690*/  VIADD R10, R27, 0xffffffff ;  /* 0xffffffff1b0a7836 */ /* 0x002fe20000000000 */
[----:B------:R-:W-:Y:S01]  /*16a0*/  SHF.L.U32 R7, R31, R18, RZ ;  /* 0x000000121f077219 */ /* 0x000fe200000006ff */
[----:B------:R-:W-:Y:S01]  /*16b0*/  @P1 IMAD R20, R21, R24, R6 ;  /* 0x0000001815141224 */ /* 0x000fe200078e0206 */
[----:B------:R-:W-:Y:S01]  /*16c0*/  LOP3.LUT R8, R34, R15, RZ, 0xc0, !PT ;  /* 0x0000000f22087212 */ /* 0x000fe200078ec0ff */
[----:B------:R-:W-:Y:S01]  /*16d0*/  IMAD.MOV R11, RZ, RZ, -R9 ;  /* 0x000000ffff0b7224 */ /* 0x000fe200078e0a09 */
[----:B------:R-:W-:Y:S01]  /*16e0*/  LOP3.LUT R10, R25, R10, RZ, 0xc0, !PT ;  /* 0x0000000a190a7212 */ /* 0x000fe200078ec0ff */
[----:B------:R-:W-:Y:S02]  /*16f0*/  IMAD.MOV.U32 R18, RZ, RZ, R32 ;  /* 0x000000ffff127224 */ /* 0x000fe400078e0020 */
[----:B------:R-:W-:Y:S02]  /*1700*/  IMAD R7, R7, R9, R8 ;  /* 0x0000000907077224 */ /* 0x000fe400078e0208 */
[----:B---3--:R-:W-:-:S02]  /*1710*/  IMAD R6, R11, R26, R36 ;  /* 0x0000001a0b067224 */ /* 0x008fc400078e0224 */
[----:B----4-:R-:W-:Y:S02]  /*1720*/  IMAD R22, R7, R30, R20 ;  /* 0x0000001e07167224 */ /* 0x010fe400078e0214 */
[----:B------:R-:W-:Y:S02]  /*1730*/  IMAD R7, R6, R27, R10 ;  /* 0x0000001b06077224 */ /* 0x000fe400078e020a */
[----:B------:R-:W-:-:S03]  /*1740*/  IMAD.MOV.U32 R8, RZ, RZ, 0x1 ;  /* 0x00000001ff087424 */ /* 0x000fc600078e00ff */
[----:B------:R-:W-:Y:S02]  /*1750*/  SEL R19, R7, R22, !P1 ;  /* 0x0000001607137207 */ /* 0x000fe40004800000 */
[----:B------:R-:W-:-:S07]  /*1760*/  SEL R22, R22, R7, !P1 ;  /* 0x0000000716167207 */ /* 0x000fce0004800000 */
.L_x_13:
[----:B------:R-:W-:Y:S05]  /*1770*/  @!P3 BRA `(.L_x_16) ;  /* 0x00000000000cb947 */ /* 0x000fea0003800000 */
[----:B------:R-:W-:Y:S01]  /*1780*/  UCGABAR_WAIT ;  /* 0x0000000000007dc7 */ /* 0x000fe20008000000 */
[----:B------:R-:W-:Y:S01]  /*1790*/  CCTL.IVALL ;  /* 0x00000000ff00798f */ /* 0x000fe20002000000 */
[----:B------:R-:W-:Y:S05]  /*17a0*/  BRA `(.L_x_17) ;  /* 0x0000000000047947 */ /* 0x000fea0003800000 */
.L_x_16:
[----:B------:R-:W-:Y:S06]  /*17b0*/  BAR.SYNC.DEFER_BLOCKING 0x0 ;  /* 0x0000000000007b1d */ /* 0x000fec0000010000 */
.L_x_17:
[----:B------:R-:W-:Y:S05]  /*17c0*/  @!P2 BRA `(.L_x_18) ;  /* 0x000000440080a947 */ /* 0x000fea0003800000 */
[----:B------:R-:W-:-:S13]  /*17d0*/  ISETP.GT.U32.AND P0, PT, R33, 0x1, PT ;  /* 0x000000012100780c */ /* 0x000fda0003f04070 */
[----:B------:R-:W-:Y:S05]  /*17e0*/  @P0 EXIT ;  /* 0x000000000000094d */ /* 0x000fea0003800000 */
.L_x_19:
[----:B------:R-:W-:-:S08]  /*17f0*/  NOP ;  /* 0x0000000000007918 */ /* 0x000fd00000000000 */
[----:B------:R-:W1:Y:S02]  /*1800*/  USETMAXREG.TRY_ALLOC.CTAPOOL UP0, 0xe8 ;  /* 0x000000e8000079c8 */ /* 0x000e640008000600 */
[----:B-1----:R-:W-:-:S13]  /*1810*/  PLOP3.LUT P0, PT, PT, PT, UP0, 0x80, 0x0 ;  /* 0x000000000000781c */ /* 0x002fda0003f0f008 */
[----:B------:R-:W-:Y:S05]  /*1820*/  @!P0 BRA `(.L_x_19) ;  /* 0xfffffffc00f08947 */ /* 0x000fea000383ffff */
[----:B------:R-:W-:-:S13]  /*1830*/  LOP3.LUT P0, RZ, R8, 0xff, RZ, 0xc0, !PT ;  /* 0x000000ff08ff7812 */ /* 0x000fda000780c0ff */
[----:B------:R-:W-:Y:S05]  /*1840*/  @!P0 EXIT ;  /* 0x000000000000894d */ /* 0x000fea0003800000 */
[----:B------:R-:W3:Y:S01]  /*1850*/  LDL.64 R10, [R1] ;  /* 0x00000000010a7983 */ /* 0x000ee20000100a00 */
[----:B------:R-:W1:Y:S01]  /*1860*/  S2UR UR4, SR_CgaCtaId ;  /* 0x00000000000479c3 */ /* 0x000e620000008800 */
[CC--:B------:R-:W-:Y:S01]  /*1870*/  LEA.HI R5, R3.reuse, R4.reuse, RZ, 0x2 ;  /* 0x0000000403057211 */ /* 0x0c0fe200078f10ff */
[----:B------:R-:W-:Y:S01]  /*1880*/  UMOV UR41, 0x400 ;  /* 0x0000040000297882 */ /* 0x000fe20000000000 */
[----:B------:R-:W-:Y:S01]  /*1890*/  UISETP.LT.AND UP0, UPT, UR40, 0x1, UPT ;  /* 0x000000012800788c */ /* 0x000fe2000bf01270 */
[----:B------:R-:W-:Y:S01]  /*18a0*/  LEA.HI R3, R3, R4, RZ, 0x5 ;  /* 0x0000000403037211 */ /* 0x000fe200078f28ff */
[----:B------:R-:W-:Y:S01]  /*18b0*/  UIADD3 UR5, UR43, -0x1, URZ ;  /* 0xffffffff2b057890 */ /* 0x000fe2000fffe03f */
[--C-:B------:R-:W-:Y:S01]  /*18c0*/  SHF.R.S32.HI R92, RZ, 0x2, R5.reuse ;  /* 0x00000002ff5c7819 */ /* 0x100fe20000011405 */
[----:B------:R-:W-:Y:S01]  /*18d0*/  USEL UR42, UR40, 0x1, UP0 ;  /* 0x00000001282a7887 */ /* 0x000fe20008000000 */
[----:B--2---:R-:W2:Y:S01]  /*18e0*/  LDC R91, c[0x0][0x658] ;  /* 0x00019600ff5b7b82 */ /* 0x004ea20000000800 */
[----:B------:R-:W-:Y:S01]  /*18f0*/  SHF.R.S32.HI R7, RZ, 0x1f, R5 ;  /* 0x0000001fff077819 */ /* 0x000fe20000011405 */
[----:B------:R-:W-:Y:S01]  /*1900*/  UISETP.NE.AND UP0, UPT, UR5, URZ, UPT ;  /* 0x0000003f0500728c */ /* 0x000fe2000bf05270 */
[----:B------:R-:W-:Y:S01]  /*1910*/  LOP3.LUT R5, R5, 0xfffffffc, RZ, 0xc0, !PT ;  /* 0xfffffffc05057812 */ /* 0x000fe200078ec0ff */
[----:B------:R-:W-:Y:S01]  /*1920*/  IMAD.MOV.U32 R6, RZ, RZ, 0x1 ;  /* 0x00000001ff067424 */ /* 0x000fe200078e00ff */
[----:B------:R-:W-:Y:S01]  /*1930*/  LEA.HI R7, R7, R92, RZ, 0x3 ;  /* 0x0000005c07077211 */ /* 0x000fe200078f18ff */
[----:B------:R-:W-:Y:S01]  /*1940*/  USEL UR7, URZ, 0x1, UP0 ;  /* 0x000000013f077887 */ /* 0x000fe20008000000 */
[----:B------:R-:W-:Y:S01]  /*1950*/  SHF.R.S32.HI R3, RZ, 0x5, R3 ;  /* 0x00000005ff037819 */ /* 0x000fe20000011403 */
[----:B------:R-:W4:Y:S01]  /*1960*/  LDC R96, c[0x0][0x288] ;  /* 0x0000a200ff607b82 */ /* 0x000f220000000800 */
[----:B------:R-:W-:Y:S01]  /*1970*/  LOP3.LUT R7, R7, 0xfffffff8, RZ, 0xc0, !PT ;  /* 0xfffffff807077812 */ /* 0x000fe200078ec0ff */
[----:B------:R-:W-:Y:S01]  /*1980*/  IMAD.IADD R5, R4, 0x1, -R5 ;  /* 0x0000000104057824 */ /* 0x000fe200078e0a05 */
[----:B------:R-:W-:Y:S01]  /*1990*/  ULDC UR8, c[0x0][0x284] ;  /* 0x0000a10000087ab9 */ /* 0x000fe20000000800 */
[----:B------:R-:W-:Y:S01]  /*19a0*/  IMAD.MOV.U32 R4, RZ, RZ, -0x1 ;  /* 0xffffffffff047424 */ /* 0x000fe200078e00ff */
[----:B------:R-:W-:Y:S01]  /*19b0*/  USHF.L.U32 UR48, UR40, 0x1, URZ ;  /* 0x0000000128307899 */ /* 0x000fe2000800063f */
[----:B------:R-:W-:Y:S01]  /*19c0*/  IMAD.IADD R92, R92, 0x1, -R7 ;  /* 0x000000015c5c7824 */ /* 0x000fe200078e0a07 */
[----:B------:R-:W-:Y:S01]  /*19d0*/  UIADD3 UR42, -UR42, UR40, URZ ;  /* 0x000000282a2a7290 */ /* 0x000fe2000fffe13f */
[----:B------:R-:W-:Y:S01]  /*19e0*/  IMAD.SHL.U32 R94, R5, 0x2, RZ ;  /* 0x00000002055e7824 */ /* 0x000fe200078e00ff */
[----:B-1----:R-:W-:Y:S01]  /*19f0*/  ULEA UR41, UR4, UR41, 0x18 ;  /* 0x0000002904297291 */ /* 0x002fe2000f8ec03f */
[C-C-:B------:R-:W-:Y:S01]  /*1a00*/  IMAD R99, R3.reuse, -0x10, -R92.reuse ;  /* 0xfffffff003637824 */ /* 0x140fe200078e0a5c */
[----:B------:R-:W-:Y:S01]  /*1a10*/  USHF.L.U32 UR4, UR5, 0x3, URZ ;  /* 0x0000000305047899 */ /* 0x000fe2000800063f */
[--C-:B------:R-:W-:Y:S01]  /*1a20*/  SHF.R.S32.HI R93, RZ, 0x1f, R92.reuse ;  /* 0x0000001fff5d7819 */ /* 0x100fe2000001145c */
[----:B------:R-:W-:Y:S01]  /*1a30*/  UIADD3 UR5, UR41, 0x380, URZ ;  /* 0x0000038029057890 */ /* 0x000fe2000fffe03f */
[----:B------:R-:W-:Y:S01]  /*1a40*/  IMAD.U32 R102, RZ, RZ, UR7 ;  /* 0x00000007ff667e24 */ /* 0x000fe2000f8e00ff */
[----:B------:R-:W-:Y:S01]  /*1a50*/  UIADD3 UR6, UR41, 0x12b80, URZ ;  /* 0x00012b8029067890 */ /* 0x000fe2000fffe03f */
[-C--:B--2---:R-:W-:Y:S01]  /*1a60*/  SHF.L.U32 R4, R4, R91.reuse, RZ ;  /* 0x0000005b04047219 */ /* 0x084fe200000006ff */
[----:B------:R-:W-:Y:S01]  /*1a70*/  USHF.R.U32.HI UR5, URZ, 0x4, UR5 ;  /* 0x000000043f057899 */ /* 0x000fe20008011605 */
[----:B------:R-:W-:Y:S01]  /*1a80*/  IMAD.WIDE R92, R3, 0x10, R92 ;  /* 0x00000010035c7825 */ /* 0x000fe200078e025c */
[----:B------:R-:W-:Y:S01]  /*1a90*/  USHF.R.U32.HI UR6, URZ, 0x4, UR6 ;  /* 0x000000043f067899 */ /* 0x000fe20008011606 */
[----:B------:R-:W-:Y:S01]  /*1aa0*/  SHF.L.U32 R91, R6, R91, RZ ;  /* 0x0000005b065b7219 */ /* 0x000fe200000006ff */
[----:B------:R-:W-:Y:S01]  /*1ab0*/  UIADD3 UR47, UR41, 0x260, URZ ;  /* 0x00000260292f7890 */ /* 0x000fe2000fffe03f */
[----:B------:R-:W-:Y:S01]  /*1ac0*/  LOP3.LUT R97, RZ, R4, RZ, 0x33, !PT ;  /* 0x00000004ff617212 */ /* 0x000fe200078e33ff */
[----:B------:R-:W-:Y:S01]  /*1ad0*/  ULOP3.LUT UR4, UR4, 0x8, URZ, 0xc0, !UPT ;  /* 0x0000000804047892 */ /* 0x000fe2000f8ec03f */
[----:B----4-:R-:W-:Y:S01]  /*1ae0*/  IMAD R96, R5, -0x2, R96 ;  /* 0xfffffffe05607824 */ /* 0x010fe200078e0260 */
[----:B------:R-:W-:Y:S01]  /*1af0*/  ULOP3.LUT UR5, UR5, 0x3fff, URZ, 0xc0, !UPT ;  /* 0x00003fff05057892 */ /* 0x000fe2000f8ec03f */
[----:B------:R-:W-:Y:S01]  /*1b00*/  SHF.R.S32.HI R95, RZ, 0x1f, R94 ;  /* 0x0000001fff5f7819 */ /* 0x000fe2000001145e */
[----:B------:R-:W-:Y:S01]  /*1b10*/  ULOP3.LUT UR6, UR6, 0x3fff, URZ, 0xc0, !UPT ;  /* 0x00003fff06067892 */ /* 0x000fe2000f8ec03f */
[----:B------:R-:W-:Y:S01]  /*1b20*/  VIADD R99, R99, UR8 ;  /* 0x0000000863637c36 */ /* 0x000fe20008000000 */
[----:B------:R-:W-:-:S02]  /*1b30*/  ULEA UR43, UR43, UR47, 0x3 ;  /* 0x0000002f2b2b7291 */ /* 0x000fc4000f8e183f */
[----:B------:R-:W-:Y:S02]  /*1b40*/  ULOP3.LUT UR49, UR4, 0x8, URZ, 0x3c, !UPT ;  /* 0x0000000804317892 */ /* 0x000fe4000f8e3c3f */
[----:B------:R-:W-:Y:S02]  /*1b50*/  ULOP3.LUT UR44, UR4, 0x18, URZ, 0x3c, !UPT ;  /* 0x00000018042c7892 */ /* 0x000fe4000f8e3c3f */
[----:B------:R-:W-:Y:S02]  /*1b60*/  ULOP3.LUT UR45, UR5, 0x10000, URZ, 0xfc, !UPT ;  /* 0x00010000052d7892 */ /* 0x000fe4000f8efc3f */
[----:B------:R-:W-:Y:S01]  /*1b70*/  ULOP3.LUT UR46, UR6, 0x10000, URZ, 0xfc, !UPT ;  /* 0x00010000062e7892 */ /* 0x000fe2000f8efc3f */
[----:B---3--:R-:W-:-:S11]  /*1b80*/  SHF.L.U64.HI R98, R10, 0x1, R0 ;  /* 0x000000010a627819 */ /* 0x008fd60000010200 */
.L_x_173:
[----:B------:R-:W-:-:S04]  /*1b90*/  SHF.L.U32 R0, R102, 0x1f, RZ ;  /* 0x0000001f66007819 */ /* 0x000fc800000006ff */
[----:B------:R-:W1:Y:S02]  /*1ba0*/  SYNCS.PHASECHK.TRANS64.TRYWAIT P0, [UR43+-0x8], R0 ;  /* 0xfffff800ff0075a7 */ /* 0x000e64000800016b */
[----:B-1-3--:R-:W-:Y:S05]  /*1bb0*/  @!P0 BRA `(.L_x_20) ;  /* 0x0000006400388947 */ /* 0x00afea0003800000 */
.L_x_228:
[----:B------:R-:W-:Y:S02]  /*1bc0*/  ULDC UR4, c[0x0][0x28c] ;  /* 0x0000a30000047ab9 */ /* 0x000fe40000000800 */
[----:B------:R-:W-:-:S13]  /*1bd0*/  ISETP.LT.AND P0, PT, RZ, UR4, PT ;  /* 0x00000004ff007c0c */ /* 0x000fda000bf01270 */
[----:B------:R-:W-:Y:S05]  /*1be0*/  @P0 BRA `(.L_x_21) ;  /* 0x0000000000400947 */ /* 0x000fea0003800000 */
[----:B-1----:R-:W-:Y:S01]  /*1bf0*/  MOV R0, 0x0 ;  /* 0x0000000000007802 */ /* 0x002fe20000000f00 */
[----:B------:R-:W-:Y:S01]  /*1c00*/  ULDC.64 UR4, c[0x4][0x68] ;  /* 0x01001a0000047ab9 */ /* 0x000fe20000000a00 */
[----:B------:R-:W-:Y:S01]  /*1c10*/  ULDC.64 UR6, c[0x4][0x8] ;  /* 0x0100020000067ab9 */ /* 0x000fe20000000a00 */
[----:B------:R-:W-:Y:S01]  /*1c20*/  IMAD.U32 R4, RZ, RZ, UR4 ;  /* 0x00000004ff047e24 */ /* 0x000fe2000f8e00ff */
[----:B------:R1:W2:Y:S01]  /*1c30*/  LDC.64 R14, c[0x4][R0] ;  /* 0x01000000000e7b82 */ /* 0x0002a20000000a00 */
[----:B------:R-:W-:Y:S01]  /*1c40*/  IMAD.U32 R5, RZ, RZ, UR5 ;  /* 0x00000005ff057e24 */ /* 0x000fe2000f8e00ff */
[----:B------:R-:W-:Y:S01]  /*1c50*/  ULDC.64 UR4, c[0x4][0x70] ;  /* 0x01001c0000047ab9 */ /* 0x000fe20000000a00 */
[----:B------:R-:W-:Y:S02]  /*1c60*/  IMAD.U32 R10, RZ, RZ, UR6 ;  /* 0x00000006ff0a7e24 */ /* 0x000fe4000f8e00ff */
[----:B------:R-:W-:Y:S02]  /*1c70*/  IMAD.U32 R6, RZ, RZ, UR4 ;  /* 0x00000004ff067e24 */ /* 0x000fe4000f8e00ff */
[----:B------:R-:W-:-:S02]  /*1c80*/  IMAD.U32 R7, RZ, RZ, UR5 ;  /* 0x00000005ff077e24 */ /* 0x000fc4000f8e00ff */
[----:B------:R-:W-:Y:S02]  /*1c90*/  IMAD.U32 R11, RZ, RZ, UR7 ;  /* 0x00000007ff0b7e24 */ /* 0x000fe4000f8e00ff */
[----:B------:R-:W-:Y:S02]  /*1ca0*/  IMAD.MOV.U32 R8, RZ, RZ, 0x1e1 ;  /* 0x000001e1ff087424 */ /* 0x000fe400078e00ff */
[----:B0-----:R-:W-:Y:S02]  /*1cb0*/  IMAD.MOV.U32 R12, RZ, RZ, 0x1 ;  /* 0x00000001ff0c7424 */ /* 0x001fe400078e00ff */
[----:B-1----:R-:W-:-:S07]  /*1cc0*/  IMAD.MOV.U32 R13, RZ, RZ, RZ ;  /* 0x000000ffff0d7224 */ /* 0x002fce00078e00ff */
[----:B------:R-:W-:-:S07]  /*1cd0*/  LEPC R20, `(.L_x_21) ;  /* 0x000000001014794e */ /* 0x000fce0000000000 */
[----:B--2--5:R-:W-:Y:S05]  /*1ce0*/  CALL.ABS.NOINC R14 ;  /* 0x000000000e007343 */ /* 0x024fea0003c00000 */
.L_x_21:
[----:B-1----:R-:W-:-:S04]  /*1cf0*/  LOP3.LUT R0, R23, 0x1, RZ, 0xfc, !PT ;  /* 0x0000000117007812 */ /* 0x002fc800078efcff */
[----:B------:R-:W-:-:S13]  /*1d00*/  ISETP.NE.AND P0, PT, R0, 0x3, PT ;  /* 0x000000030000780c */ /* 0x000fda0003f05270 */
[----:B------:R-:W-:Y:S05]  /*1d10*/  @!P0 BRA `(.L_x_22) ;  /* 0x0000000000048947 */ /* 0x000fea0003800000 */
[----:B------:R-:W-:Y:S01]  /*1d20*/  BPT.TRAP 0x1 ;  /* 0x000000040000795c */ /* 0x000fe20000300000 */
.L_x_22:
[----:B------:R-:W-:Y:S02]  /*1d30*/  IMAD.U32 R3, RZ, RZ, UR39 ;  /* 0x00000027ff037e24 */ /* 0x000fe4000f8e00ff */
[----:B------:R-:W-:-:S03]  /*1d40*/  IMAD.U32 R0, RZ, RZ, UR38 ;  /* 0x00000026ff007e24 */ /* 0x000fc6000f8e00ff */
[----:B------:R-:W-:Y:S02]  /*1d50*/  LEA R3, R3, UR41, 0x3 ;  /* 0x0000002903037c11 */ /* 0x000fe4000f8e18ff */
[----:B------:R-:W-:-:S04]  /*1d60*/  SHF.L.U32 R0, R0, 0x1f, RZ ;  /* 0x0000001f00007819 */ /* 0x000fc800000006ff */
[----:B------:R1:W2:Y:S01]  /*1d70*/  SYNCS.PHASECHK.TRANS64.TRYWAIT P1, [R3+URZ], R0 ;  /* 0x00000000030075a7 */ /* 0x0002a2000802017f */
[----:B------:R-:W-:Y:S05]  /*1d80*/  @!P0 BRA `(.L_x_23) ;  /* 0x0000000000048947 */ /* 0x000fea0003800000 */
[----:B------:R-:W-:Y:S01]  /*1d90*/  BPT.TRAP 0x1 ;  /* 0x000000040000795c */ /* 0x000fe20000300000 */
.L_x_23:
[----:B--2---:R-:W-:Y:S05]  /*1da0*/  @P1 BRA `(.L_x_24) ;  /* 0x0000000000081947 */ /* 0x004fea0003800000 */
[----:B------:R-:W2:Y:S02]  /*1db0*/  SYNCS.PHASECHK.TRANS64.TRYWAIT P1, [R3+URZ], R0 ;  /* 0x00000000030075a7 */ /* 0x000ea4000802017f */
[----:B--2---:R-:W-:Y:S05]  /*1dc0*/  @!P1 BRA `(.L_x_25) ;  /* 0x0000006000cc9947 */ /* 0x004fea0003800000 */
.L_x_24:
[----:B------:R-:W-:Y:S05]  /*1dd0*/  WARPSYNC.ALL ;  /* 0x0000000000007948 */ /* 0x000fea0003800000 */
[----:B------:R-:W-:Y:S01]  /*1de0*/  ULEA UR4, UR39, UR45, 0x7 ;  /* 0x0000002d27047291 */ /* 0x000fe2000f8e383f */
[----:B------:R-:W-:Y:S01]  /*1df0*/  WARPGROUP.ARRIVE ;  /* 0x00000000000079c5 */ /* 0x000fe20000000000 */
[----:B------:R-:W-:Y:S01]  /*1e00*/  ULEA UR6, UR39, UR46, 0x8 ;  /* 0x0000002e27067291 */ /* 0x000fe2000f8e403f */
[----:B-12---:R-:W-:Y:S01]  /*1e10*/  IMAD.U32 R0, RZ, RZ, UR42 ;  /* 0x0000002aff007e24 */ /* 0x006fe2000f8e00ff */
[----:B------:R-:W-:Y:S01]  /*1e20*/  UMOV UR5, 0xc0000010 ;  /* 0xc000001000057882 */ /* 0x000fe20000000000 */
[----:B------:R-:W-:-:S03]  /*1e30*/  UMOV UR7, 0xc0000010 ;  /* 0xc000001000077882 */ /* 0x000fc60000000000 */
[----:B------:R-:W-:-:S03]  /*1e40*/  ISETP.GE.AND P1, PT, R0, 0x1, PT ;  /* 0x000000010000780c */ /* 0x000fc60003f26270 */
[----:B------:R-:W-:Y:S03]  /*1e50*/  IGMMA.64x128x32.S8.S8 R24, gdesc[UR4], RZ, !UPT, gsb0 ;  /* 0x03600000041879f1 */ /* 0x000fe6000c0410ff */
[----:B------:R-:W-:-:S07]  /*1e60*/  WARPGROUP.DEPBAR.LE gsb0, 0x0 ;  /* 0x00008000000079c5 */ /* 0x000fce0000010000 */
[----:B------:R-:W-:Y:S05]  /*1e70*/  @!P1 BRA `(.L_x_26) ;  /* 0x0000000000b89947 */ /* 0x000fea0003800000 */
[----:B------:R-:W-:Y:S01]  /*1e80*/  UIADD3 UR4, UR39, 0x1, URZ ;  /* 0x0000000127047890 */ /* 0x000fe2000fffe03f */
[----:B------:R-:W-:Y:S02]  /*1e90*/  IMAD.U32 R0, RZ, RZ, UR42 ;  /* 0x0000002aff007e24 */ /* 0x000fe4000f8e00ff */
[----:B------:R-:W-:Y:S01]  /*1ea0*/  IMAD.U32 R3, RZ, RZ, UR39 ;  /* 0x00000027ff037e24 */ /* 0x000fe2000f8e00ff */
[----:B------:R-:W-:-:S04]  /*1eb0*/  UISETP.NE.AND UP0, UPT, UR4, 0x25, UPT ;  /* 0x000000250400788c */ /* 0x000fc8000bf05270 */
[----:B------:R-:W-:Y:S02]  /*1ec0*/  USEL UR5, URZ, 0x1, UP0 ;  /* 0x000000013f057887 */ /* 0x000fe40008000000 */
[----:B------:R-:W-:Y:S02]  /*1ed0*/  USEL UR8, UR4, URZ, UP0 ;  /* 0x0000003f04087287 */ /* 0x000fe40008000000 */
[----:B------:R-:W-:-:S06]  /*1ee0*/  ULOP3.LUT UR5, UR38, UR5, URZ, 0x3c, !UPT ;  /* 0x0000000526057292 */ /* 0x000fcc000f8e3c3f */
[----:B------:R-:W-:-:S07]  /*1ef0*/  IMAD.U32 R6, RZ, RZ, UR5 ;  /* 0x00000005ff067e24 */ /* 0x000fce000f8e00ff */
.L_x_33:
[----:B------:R-:W-:Y:S05]  /*1f00*/  @!P0 BRA `(.L_x_27) ;  /* 0x0000000000048947 */ /* 0x000fea0003800000 */
[----:B------:R-:W-:Y:S01]  /*1f10*/  BPT.TRAP 0x1 ;  /* 0x000000040000795c */ /* 0x000fe20000300000 */
.L_x_27:
[----:B------:R-:W-:Y:S01]  /*1f20*/  ULEA UR4, UR8, UR41, 0x3 ;  /* 0x0000002908047291 */ /* 0x000fe2000f8e183f */
[----:B------:R-:W-:-:S08]  /*1f30*/  SHF.L.U32 R4, R6, 0x1f, RZ ;  /* 0x0000001f06047819 */ /* 0x000fd000000006ff */
[----:B------:R1:W2:Y:S01]  /*1f40*/  SYNCS.PHASECHK.TRANS64.TRYWAIT P1, [UR4], R4 ;  /* 0x00000004ff0075a7 */ /* 0x0002a20008020144 */
[----:B------:R-:W-:Y:S05]  /*1f50*/  @!P0 BRA `(.L_x_28) ;  /* 0x0000000000048947 */ /* 0x000fea0003800000 */
[----:B------:R-:W-:Y:S01]  /*1f60*/  BPT.TRAP 0x1 ;  /* 0x000000040000795c */ /* 0x000fe20000300000 */
.L_x_28:
[----:B--2---:R-:W-:Y:S05]  /*1f70*/  @P1 BRA `(.L_x_29) ;  /* 0x0000000000081947 */ /* 0x004fea0003800000 */
[----:B------:R-:W2:Y:S02]  /*1f80*/  SYNCS.PHASECHK.TRANS64.TRYWAIT P1, [UR4], R4 ;  /* 0x00000004ff0075a7 */ /* 0x000ea40008020144 */
[----:B--2---:R-:W-:Y:S05]  /*1f90*/  @!P1 BRA `(.L_x_30) ;  /* 0x00000060006c9947 */ /* 0x004fea0003800000 */
.L_x_29:
[----:B------:R-:W-:Y:S01]  /*1fa0*/  ULEA UR4, UR8, UR45, 0x7 ;  /* 0x0000002d08047291 */ /* 0x000fe2000f8e383f */
[----:B------:R-:W-:Y:S01]  /*1fb0*/  WARPGROUP.ARRIVE ;  /* 0x00000000000079c5 */ /* 0x000fe20000000000 */
[----:B------:R-:W-:Y:S01]  /*1fc0*/  ULEA UR6, UR8, UR46, 0x8 ;  /* 0x0000002e08067291 */ /* 0x000fe2000f8e403f */
[----:B------:R-:W-:Y:S01]  /*1fd0*/  UMOV UR5, 0xc0000010 ;  /* 0xc000001000057882 */ /* 0x000fe20000000000 */
[----:B------:R-:W-:-:S07]  /*1fe0*/  UMOV UR7, 0xc0000010 ;  /* 0xc000001000077882 */ /* 0x000fce0000000000 */
[----:B------:R-:W-:Y:S03]  /*1ff0*/  IGMMA.64x128x32.S8.S8 R24, gdesc[UR4], R24, gsb0 ;  /* 0x03600000041879f1 */ /* 0x000fe60008041018 */
[----:B------:R-:W-:Y:S02]  /*2000*/  WARPGROUP.DEPBAR.LE gsb0, 0x0 ;  /* 0x00008000000079c5 */ /* 0x000fe40000010000 */
[----:B------:R-:W-:Y:S05]  /*2010*/  @!P0 BRA `(.L_x_31) ;  /* 0x0000000000048947 */ /* 0x000fea0003800000 */
[----:B------:R-:W-:Y:S01]  /*2020*/  BPT.TRAP 0x1 ;  /* 0x000000040000795c */ /* 0x000fe20000300000 */
.L_x_31:
[----:B------:R-:W-:-:S13]  /*2030*/  ISETP.NE.AND P1, PT, R101, RZ, PT ;  /* 0x000000ff6500720c */ /* 0x000fda0003f25270 */
[----:B-12---:R-:W-:-:S05]  /*2040*/  @P1 LEA R4, R3, UR41, 0x3 ;  /* 0x0000002903041c11 */ /* 0x006fca000f8e18ff */
[----:B------:R-:W-:-:S05]  /*2050*/  @P1 VIADD R5, R4, 0x128 ;  /* 0x0000012804051836 */ /* 0x000fca0000000000 */
[----:B------:R-:W-:-:S04]  /*2060*/  @P1 PRMT R5, R88, 0x654, R5 ;  /* 0x0000065458051816 */ /* 0x000fc80000000005 */
[----:B------:R1:W-:Y:S01]  /*2070*/  @P1 SYNCS.ARRIVE.TRANS64.RED.A1T0 RZ, [R5+URZ], RZ ;  /* 0x000000ff05ff19a7 */ /* 0x0003e2000810043f */
[----:B------:R-:W-:-:S13]  /*2080*/  ISETP.GT.U32.AND P1, PT, R23, 0x1, PT ;  /* 0x000000011700780c */ /* 0x000fda0003f24070 */
[----:B-1----:R-:W-:Y:S05]  /*2090*/  @P1 BRA `(.L_x_32) ;  /* 0x0000000000041947 */ /* 0x002fea0003800000 */
[----:B------:R-:W-:Y:S01]  /*20a0*/  BPT.TRAP 0x1 ;  /* 0x000000040000795c */ /* 0x000fe20000300000 */
.L_x_32:
[----:B------:R-:W-:Y:S01]  /*20b0*/  UIADD3 UR8, UR8, 0x1, URZ ;  /* 0x0000000108087890 */ /* 0x000fe2000fffe03f */
[C---:B------:R-:W-:Y:S01]  /*20c0*/  ISETP.GT.AND P2, PT, R0.reuse, 0x1, PT ;  /* 0x000000010000780c */ /* 0x040fe20003f44270 */
[----:B------:R-:W-:Y:S02]  /*20d0*/  VIADD R3, R3, 0x1 ;  /* 0x0000000103037836 */ /* 0x000fe40000000000 */
[----:B------:R-:W-:Y:S01]  /*20e0*/  UISETP.NE.AND UP0, UPT, UR8, 0x25, UPT ;  /* 0x000000250800788c */ /* 0x000fe2000bf05270 */
[----:B------:R-:W-:Y:S02]  /*20f0*/  VIADD R0, R0, 0xffffffff ;  /* 0xffffffff00007836 */ /* 0x000fe40000000000 */
[C---:B------:R-:W-:Y:S01]  /*2100*/  ISETP.NE.AND P1, PT, R3.reuse, 0x25, PT ;  /* 0x000000250300780c */ /* 0x040fe20003f25270 */
[----:B------:R-:W-:Y:S02]  /*2110*/  USEL UR4, URZ, 0x1, UP0 ;  /* 0x000000013f047887 */ /* 0x000fe40008000000 */
[----:B------:R-:W-:Y:S01]  /*2120*/  USEL UR8, UR8, URZ, UP0 ;  /* 0x0000003f08087287 */ /* 0x000fe20008000000 */
[----:B------:R-:W-:-:S03]  /*2130*/  SEL R3, R3, RZ, P1 ;  /* 0x000000ff03037207 */ /* 0x000fc60000800000 */
[----:B------:R-:W-:Y:S01]  /*2140*/  LOP3.LUT R6, R6, UR4, RZ, 0x3c, !PT ;  /* 0x0000000406067c12 */ /* 0x000fe2000f8e3cff */
[----:B------:R-:W-:Y:S07]  /*2150*/  @P2 BRA `(.L_x_33) ;  /* 0xfffffffc00682947 */ /* 0x000fee000383ffff */
.L_x_26:
[----:B------:R-:W1:Y:S01]  /*2160*/  LDC R0, c[0x0][0x28c] ;  /* 0x0000a300ff007b82 */ /* 0x000e620000000800 */
[----:B------:R-:W-:-:S04]  /*2170*/  IMAD.U32 R3, RZ, RZ, UR49 ;  /* 0x00000031ff037e24 */ /* 0x000fc8000f8e00ff */
[----:B------:R2:W-:Y:S01]  /*2180*/  SYNCS.ARRIVE.TRANS64.A1T0 RZ, [R3+UR47], RZ ;  /* 0x000000ff03ff79a7 */ /* 0x0005e2000810002f */
[----:B-1----:R-:W-:-:S13]  /*2190*/  ISETP.GE.AND P1, PT, R0, 0x1, PT ;  /* 0x000000010000780c */ /* 0x002fda0003f26270 */
[----:B--2---:R-:W-:Y:S05]  /*21a0*/  @!P1 BRA `(.L_x_34) ;  /* 0x0000000000509947 */ /* 0x004fea0003800000 */
[----:B------:R-:W-:Y:S05]  /*21b0*/  @!P0 BRA `(.L_x_35) ;  /* 0x0000000000048947 */ /* 0x000fea0003800000 */
[----:B------:R-:W-:Y:S01]  /*21c0*/  BPT.TRAP 0x1 ;  /* 0x000000040000795c */ /* 0x000fe20000300000 */
.L_x_35:
[----:B------:R-:W-:Y:S01]  /*21d0*/  ISETP.NE.AND P1, PT, R101, RZ, PT ;  /* 0x000000ff6500720c */ /* 0x000fe20003f25270 */
[----:B------:R-:W-:Y:S01]  /*21e0*/  BSSY B0, `(.L_x_36) ;  /* 0x000000e000007945 */ /* 0x000fe20003800000 */
[----:B------:R-:W-:-:S11]  /*21f0*/  ISETP.GT.U32.AND P0, PT, R23, 0x1, PT ;  /* 0x000000011700780c */ /* 0x000fd60003f04070 */
[----:B------:R-:W-:Y:S05]  /*2200*/  @!P1 BRA `(.L_x_37) ;  /* 0x00000000002c9947 */ /* 0x000fea0003800000 */
[----:B------:R-:W-:-:S04]  /*2210*/  UIADD3 UR6, UR39, UR42, URZ ;  /* 0x0000002a27067290 */ /* 0x000fc8000fffe03f */
[----:B------:R-:W-:-:S04]  /*2220*/  UIMAD.WIDE.U32 UR4, UR6, -0x45306eb3, URZ ;  /* 0xbacf914d060478a5 */ /* 0x000fc8000f8e003f */
[----:B------:R-:W-:-:S04]  /*2230*/  UIADD3 UR4, UR6, -UR5, URZ ;  /* 0x8000000506047290 */ /* 0x000fc8000fffe03f */
[----:B------:R-:W-:-:S04]  /*2240*/  ULEA.HI UR4, UR4, UR5, URZ, 0x1f ;  /* 0x0000000504047291 */ /* 0x000fc8000f8ff83f */
[----:B------:R-:W-:-:S04]  /*2250*/  USHF.R.U32.HI UR4, URZ, 0x5, UR4 ;  /* 0x000000053f047899 */ /* 0x000fc80008011604 */
[----:B------:R-:W-:-:S04]  /*2260*/  UIMAD UR4, UR4, -0x25, UR6 ;  /* 0xffffffdb040478a4 */ /* 0x000fc8000f8e0206 */
[----:B------:R-:W-:-:S04]  /*2270*/  ULEA UR4, UR4, UR41, 0x3 ;  /* 0x0000002904047291 */ /* 0x000fc8000f8e183f */
[----:B------:R-:W-:-:S06]  /*2280*/  UIADD3 UR4, UR4, 0x128, URZ ;  /* 0x0000012804047890 */ /* 0x000fcc000fffe03f */
[----:B------:R-:W-:-:S05]  /*2290*/  IMAD.U32 R3, RZ, RZ, UR4 ;  /* 0x00000004ff037e24 */ /* 0x000fca000f8e00ff */
[----:B------:R-:W-:-:S04]  /*22a0*/  PRMT R0, R88, 0x654, R3 ;  /* 0x0000065458007816 */ /* 0x000fc80000000003 */
[----:B------:R1:W-:Y:S03]  /*22b0*/  SYNCS.ARRIVE.TRANS64.RED.A1T0 RZ, [R0+URZ], RZ ;  /* 0x000000ff00ff79a7 */ /* 0x0003e6000810043f */
.L_x_37:
[----:B------:R-:W-:Y:S05]  /*22c0*/  BSYNC B0 ;  /* 0x0000000000007941 */ /* 0x000fea0003800000 */
.L_x_36:
[----:B------:R-:W-:Y:S05]  /*22d0*/  @P0 BRA `(.L_x_34) ;  /* 0x0000000000040947 */ /* 0x000fea0003800000 */
[----:B------:R-:W-:Y:S01]  /*22e0*/  BPT.TRAP 0x1 ;  /* 0x000000040000795c */ /* 0x000fe20000300000 */
.L_x_34:
[----:B-1----:R-:W-:Y:S01]  /*22f0*/  SHF.L.U32 R0, R102, 0x1f, RZ ;  /* 0x0000001f66007819 */ /* 0x002fe200000006ff */
[----:B------:R-:W-:Y:S01]  /*2300*/  UIADD3 UR39, UR39, UR48, URZ ;  /* 0x0000003027277290 */ /* 0x000fe2000fffe03f */
[----:B0-----:R-:W-:Y:S01]  /*2310*/  IMAD.SHL.U32 R13, R19, 0x80, RZ ;  /* 0x00000080130d7824 */ /* 0x001fe200078e00ff */
[----:B------:R-:W-:Y:S01]  /*2320*/  UISETP.GE.U32.AND UP1, UPT, UR48, 0x25, UPT ;  /* 0x000000253000788c */ /* 0x000fe2000bf26070 */
[----:B------:R-:W0:Y:S01]  /*2330*/  SYNCS.PHASECHK.TRANS64.TRYWAIT P0, [UR43+0x8], R0 ;  /* 0x00000800ff0075a7 */ /* 0x000e22000800016b */
[----:B------:R-:W-:Y:S01]  /*2340*/  UISETP.GT.U32.AND UP0, UPT, UR39, 0x24, UPT ;  /* 0x000000242700788c */ /* 0x000fe2000bf04070 */
[----:B------:R-:W-:Y:S01]  /*2350*/  SHF.R.S32.HI R11, RZ, 0x1f, R18 ;  /* 0x0000001fff0b7819 */ /* 0x000fe20000011412 */
[----:B------:R-:W-:Y:S02]  /*2360*/  UIMAD.WIDE.U32 UR4, UR39, -0x45306eb3, URZ ;  /* 0xbacf914d270478a5 */ /* 0x000fe4000f8e003f */
[----:B------:R-:W-:Y:S02]  /*2370*/  UISETP.LT.U32.AND UP0, UPT, UR48, 0x25, UP0 ;  /* 0x000000253000788c */ /* 0x000fe40008701070 */
[----:B------:R-:W-:-:S02]  /*2380*/  UIADD3 UR4, UR39, -UR5, URZ ;  /* 0x8000000527047290 */ /* 0x000fc4000fffe03f */
[----:B------:R-:W-:Y:S02]  /*2390*/  USEL UR6, URZ, 0x1, !UP0 ;  /* 0x000000013f067887 */ /* 0x000fe4000c000000 */
[----:B------:R-:W-:Y:S02]  /*23a0*/  ULEA.HI UR4, UR4, UR5, URZ, 0x1f ;  /* 0x0000000504047291 */ /* 0x000fe4000f8ff83f */
[----:B------:R-:W-:Y:S02]  /*23b0*/  ULOP3.LUT UR38, UR38, UR6, URZ, 0x3c, !UPT ;  /* 0x0000000626267292 */ /* 0x000fe4000f8e3c3f */
[----:B------:R-:W-:-:S04]  /*23c0*/  USHF.R.U32.HI UR4, URZ, 0x5, UR4 ;  /* 0x000000053f047899 */ /* 0x000fc80008011604 */
[----:B------:R-:W-:Y:S02]  /*23d0*/  @UP1 ULOP3.LUT UR38, UR38, 0x1, UR4, 0x78, !UPT ;  /* 0x0000000126261892 */ /* 0x000fe4000f8e7804 */
[----:B------:R-:W-:Y:S01]  /*23e0*/  UIMAD UR39, UR4, -0x25, UR39 ;  /* 0xffffffdb042778a4 */ /* 0x000fe2000f8e0227 */
[----:B0-----:R-:W-:Y:S11]  /*23f0*/  @!P0 BRA `(.L_x_38) ;  /* 0x0000005c006c8947 */ /* 0x001ff60003800000 */
.L_x_229:
[----:B0-----:R-:W-:Y:S01]  /*2400*/  IMAD.SHL.U32 R0, R22, 0x40, RZ ;  /* 0x0000004016007824 */ /* 0x001fe200078e00ff */
[----:B------:R-:W-:Y:S01]  /*2410*/  ULDC UR6, c[0x0][0x284] ;  /* 0x0000a10000067ab9 */ /* 0x000fe20000000800 */
[----:B------:R-:W-:Y:S01]  /*2420*/  ULDC.64 UR4, c[0x0][0x5d0] ;  /* 0x0001740000047ab9 */ /* 0x000fe20000000a00 */
[----:B------:R-:W-:Y:S01]  /*2430*/  SHF.R.S32.HI R10, RZ, 0x1f, R13 ;  /* 0x0000001fff0a7819 */ /* 0x000fe2000001140d */
[----:B------:R-:W-:Y:S01]  /*2440*/  IMAD R3, R11, UR4, RZ ;  /* 0x000000040b037c24 */ /* 0x000fe2000f8e02ff */
[----:B------:R-:W-:Y:S01]  /*2450*/  ISETP.GE.AND P0, PT, R0, UR6, PT ;  /* 0x0000000600007c0c */ /* 0x000fe2000bf06270 */
[C---:B------:R-:W-:Y:S01]  /*2460*/  IMAD.WIDE.U32 R4, R18.reuse, UR4, R94 ;  /* 0x0000000412047c25 */ /* 0x040fe2000f8e005e */
[----:B------:R-:W-:Y:S02]  /*2470*/  ULDC UR4, c[0x0][0x288] ;  /* 0x0000a20000047ab9 */ /* 0x000fe40000000800 */
[C---:B------:R-:W-:Y:S01]  /*2480*/  ISETP.GE.OR P0, PT, R13.reuse, UR4, P0 ;  /* 0x000000040d007c0c */ /* 0x040fe20008706670 */
[----:B------:R-:W-:Y:S01]  /*2490*/  IMAD R3, R18, UR5, R3 ;  /* 0x0000000512037c24 */ /* 0x000fe2000f8e0203 */
[----:B------:R-:W-:-:S04]  /*24a0*/  IADD3 R4, P1, R13, R4, RZ ;  /* 0x000000040d047210 */ /* 0x000fc80007f3e0ff */
[----:B------:R-:W-:-:S07]  /*24b0*/  IADD3.X R5, R10, R5, R3, P1, !PT ;  /* 0x000000050a057210 */ /* 0x000fce0000ffe403 */
[----:B------:R-:W-:Y:S05]  /*24c0*/  @P0 BRA `(.L_x_39) ;  /* 0x0000003000ac0947 */ /* 0x000fea0003800000 */
[----:B------:R-:W0:Y:S01]  /*24d0*/  LDC.64 R8, c[0x0][0x5c8] ;  /* 0x00017200ff087b82 */ /* 0x000e220000000a00 */
[----:B------:R-:W-:Y:S01]  /*24e0*/  IMAD.WIDE R14, R22, 0x40, R92 ;  /* 0x00000040160e7825 */ /* 0x000fe200078e025c */
[----:B------:R-:W-:Y:S01]  /*24f0*/  ULDC.64 UR4, c[0x0][0x5c0] ;  /* 0x0001700000047ab9 */ /* 0x000fe20000000a00 */
[----:B------:R-:W-:Y:S02]  /*2500*/  BSSY B0, `(.L_x_39) ;  /* 0x0000327000007945 */ /* 0x000fe40003800000 */
[----:B------:R-:W-:Y:S02]  /*2510*/  IMAD.IADD R20, R99, 0x1, -R0 ;  /* 0x0000000163147824 */ /* 0x000fe400078e0a00 */
[----:B------:R-:W-:Y:S02]  /*2520*/  IMAD.IADD R19, R96, 0x1, -R13 ;  /* 0x0000000160137824 */ /* 0x000fe400078e0a0d */
[-C--:B0-----:R-:W-:Y:S02]  /*2530*/  IMAD R3, R15, R8.reuse, RZ ;  /* 0x000000080f037224 */ /* 0x081fe400078e02ff */
[----:B------:R-:W-:-:S04]  /*2540*/  IMAD.WIDE.U32 R4, R14, R8, R4 ;  /* 0x000000080e047225 */ /* 0x000fc800078e0004 */
[----:B------:R-:W-:Y:S01]  /*2550*/  IMAD R3, R14, R9, R3 ;  /* 0x000000090e037224 */ /* 0x000fe200078e0203 */
[----:B------:R-:W-:-:S03]  /*2560*/  IADD3 R4, P0, R4, UR4, RZ ;  /* 0x0000000404047c10 */ /* 0x000fc6000ff1e0ff */
[----:B------:R-:W-:Y:S01]  /*2570*/  IMAD.IADD R3, R5, 0x1, R3 ;  /* 0x0000000105037824 */ /* 0x000fe200078e0203 */
[----:B------:R-:W-:-:S04]  /*2580*/  LEA R6, P1, R8, R4, 0x3 ;  /* 0x0000000408067211 */ /* 0x000fc800078218ff */
[----:B------:R-:W-:Y:S02]  /*2590*/  IADD3.X R5, R3, UR5, RZ, P0, !PT ;  /* 0x0000000503057c10 */ /* 0x000fe400087fe4ff */
[----:B-----5:R-:W-:Y:S02]  /*25a0*/  ISETP.NE.AND P0, PT, R90, RZ, PT ;  /* 0x000000ff5a00720c */ /* 0x020fe40003f05270 */
[----:B------:R-:W-:-:S11]  /*25b0*/  LEA.HI.X R7, R8, R5, R9, 0x3, P1 ;  /* 0x0000000508077211 */ /* 0x000fd600008f1c09 */
[----:B------:R-:W-:Y:S05]  /*25c0*/  @!P0 BRA `(.L_x_40) ;  /* 0x0000002400608947 */ /* 0x000fea0003800000 */
[----:B------:R-:W0:Y:S01]  /*25d0*/  LDC.64 R104, c[0x0][0x5b0] ;  /* 0x00016c00ff687b82 */ /* 0x000e220000000a00 */
[----:B------:R-:W-:Y:S01]  /*25e0*/  ULDC.64 UR4, c[0x0][0x5b8] ;  /* 0x00016e0000047ab9 */ /* 0x000fe20000000a00 */
[----:B------:R-:W-:Y:S01]  /*25f0*/  ISETP.GE.AND P1, PT, R20, 0x1, PT ;  /* 0x000000011400780c */ /* 0x000fe20003f26270 */
[C---:B------:R-:W-:Y:S01]  /*2600*/  IMAD.WIDE.U32 R8, R18.reuse, UR4, R94 ;  /* 0x0000000412087c25 */ /* 0x040fe2000f8e005e */
[----:B------:R-:W-:Y:S02]  /*2610*/  BSSY B1, `(.L_x_41) ;  /* 0x000000e000017945 */ /* 0x000fe40003800000 */
[----:B------:R-:W-:Y:S01]  /*2620*/  ISETP.LT.OR P2, PT, R19, 0x1, !P1 ;  /* 0x000000011300780c */ /* 0x000fe20004f41670 */
[----:B------:R-:W-:Y:S01]  /*2630*/  IMAD R3, R11, UR4, RZ ;  /* 0x000000040b037c24 */ /* 0x000fe2000f8e02ff */
[----:B------:R-:W1:Y:S01]  /*2640*/  LDC.64 R106, c[0x0][0x5a8] ;  /* 0x00016a00ff6a7b82 */ /* 0x000e620000000a00 */
[----:B------:R-:W-:Y:S02]  /*2650*/  IADD3 R12, P0, R13, R8, RZ ;  /* 0x000000080d0c7210 */ /* 0x000fe40007f1e0ff */
[----:B------:R-:W-:-:S05]  /*2660*/  IMAD R3, R18, UR5, R3 ;  /* 0x0000000512037c24 */ /* 0x000fca000f8e0203 */
[----:B------:R-:W-:Y:S01]  /*2670*/  IADD3.X R13, R10, R9, R3, P0, !PT ;  /* 0x000000090a0d7210 */ /* 0x000fe200007fe403 */
[-C--:B0-----:R-:W-:Y:S02]  /*2680*/  IMAD R0, R15, R104.reuse, RZ ;  /* 0x000000680f007224 */ /* 0x081fe400078e02ff */
[----:B------:R-:W-:-:S04]  /*2690*/  IMAD.WIDE.U32 R8, R14, R104, R12 ;  /* 0x000000680e087225 */ /* 0x000fc800078e000c */
[----:B------:R-:W-:Y:S01]  /*26a0*/  IMAD R21, R14, R105, R0 ;  /* 0x000000690e157224 */ /* 0x000fe200078e0200 */
[----:B-1----:R-:W-:-:S04]  /*26b0*/  IADD3 R8, P0, R8, R106, RZ ;  /* 0x0000006a08087210 */ /* 0x002fc80007f1e0ff */
[----:B------:R-:W-:Y:S01]  /*26c0*/  IADD3.X R9, R107, R9, R21, P0, !PT ;  /* 0x000000096b097210 */ /* 0x000fe200007fe415 */
[----:B------:R-:W-:Y:S08]  /*26d0*/  @P2 BRA `(.L_x_42) ;  /* 0x0000000000042947 */ /* 0x000ff00003800000 */
[----:B------:R0:W5:Y:S02]  /*26e0*/  LDG.E.U8 R100, desc[UR36][R8.64] ;  /* 0x0000002408647981 */ /* 0x000164000c1e1100 */
.L_x_42:
[----:B------:R-:W-:Y:S05]  /*26f0*/  BSYNC B1 ;  /* 0x0000000000017941 */ /* 0x000fea0003800000 */
.L_x_41:
[----:B-----5:R-:W-:Y:S01]  /*2700*/  LOP3.LUT R0, R100, 0xffff, RZ, 0xc0, !PT ;  /* 0x0000ffff64007812 */ /* 0x020fe200078ec0ff */
[C---:B------:R-:W-:Y:S01]  /*2710*/  IMAD.SHL.U32 R10, R104.reuse, 0x8, RZ ;  /* 0x00000008680a7824 */ /* 0x040fe200078e00ff */
[----:B------:R-:W-:Y:S01]  /*2720*/  SHF.L.U64.HI R11, R104, 0x3, R105 ;  /* 0x00000003680b7819 */ /* 0x000fe20000010269 */
[----:B------:R-:W-:Y:S01]  /*2730*/  BSSY B1, `(.L_x_43) ;  /* 0x000000e000017945 */ /* 0x000fe20003800000 */
[----:B------:R-:W-:Y:S02]  /*2740*/  PRMT R3, R0, 0x8880, RZ ;  /* 0x0000888000037816 */ /* 0x000fe400000000ff */
[----:B------:R-:W-:Y:S01]  /*2750*/  ISETP.GE.AND P0, PT, R20, 0x9, PT ;  /* 0x000000091400780c */ /* 0x000fe20003f06270 */
[----:B------:R-:W-:-:S04]  /*2760*/  IMAD.WIDE.U32 R10, R14, R104, R10 ;  /* 0x000000680e0a7225 */ /* 0x000fc800078e000a */
[----:B------:R-:W-:Y:S01]  /*2770*/  IMAD R0, R3, R90, RZ ;  /* 0x0000005a03007224 */ /* 0x000fe200078e02ff */
[----:B------:R-:W-:Y:S01]  /*2780*/  IADD3 R10, P3, P4, R12, R106, R10 ;  /* 0x0000006a0c0a7210 */ /* 0x000fe20007c7e00a */
[----:B------:R-:W-:Y:S02]  /*2790*/  IMAD.IADD R14, R21, 0x1, R11 ;  /* 0x00000001150e7824 */ /* 0x000fe400078e020b */
[----:B------:R-:W-:-:S05]  /*27a0*/  @!P2 IMAD R3, R24, R89, R0 ;  /* 0x000000591803a224 */ /* 0x000fca00078e0200 */
[----:B------:R1:W-:Y:S01]  /*27b0*/  @!P2 STG.E.U8 desc[UR36][R4.64], R3 ;  /* 0x000000030400a986 */ /* 0x0003e2000c101124 */
[----:B------:R-:W-:-:S13]  /*27c0*/  ISETP.LT.OR P2, PT, R19, 0x2, !P1 ;  /* 0x000000021300780c */ /* 0x000fda0004f41670 */
[----:B-1----:R-:W-:Y:S05]  /*27d0*/  @P2 BRA `(.L_x_44) ;  /* 0x00000000000c2947 */ /* 0x002fea0003800000 */
[----:B------:R-:W2:Y:S02]  /*27e0*/  LDG.E.U8 R100, desc[UR36][R8.64+0x1] ;  /* 0x0000012408647981 */ /* 0x000ea4000c1e1100 */
[----:B--2---:R-:W-:-:S05]  /*27f0*/  PRMT R3, R100, 0x8880, RZ ;  /* 0x0000888064037816 */ /* 0x004fca00000000ff */
[----:B------:R-:W-:-:S07]  /*2800*/  IMAD R0, R3, R90, RZ ;  /* 0x0000005a03007224 */ /* 0x000fce00078e02ff */
.L_x_44:
[----:B------:R-:W-:Y:S05]  /*2810*/  BSYNC B1 ;  /* 0x0000000000017941 */ /* 0x000fea0003800000 */
.L_x_43:
[----:B------:R-:W-:Y:S01]  /*2820*/  IADD3.X R11, R13, R107, R14, P3, P4 ;  /* 0x0000006b0d0b7210 */ /* 0x000fe20001fe840e */
[----:B------:R-:W-:Y:S01]  /*2830*/  @!P2 IMAD R25, R25, R89, R0 ;  /* 0x000000591919a224 */ /* 0x000fe200078e0200 */
[C---:B------:R-:W-:Y:S01]  /*2840*/  ISETP.LT.OR P3, PT, R19.reuse, 0x1, !P0 ;  /* 0x000000011300780c */ /* 0x040fe20004761670 */
[----:B------:R-:W-:Y:S01]  /*2850*/  BSSY B1, `(.L_x_45) ;  /* 0x0000008000017945 */ /* 0x000fe20003800000 */
[C---:B------:R-:W-:Y:S02]  /*2860*/  ISETP.LT.OR P4, PT, R19.reuse, 0x9, !P1 ;  /* 0x000000091300780c */ /* 0x040fe40004f81670 */
[----:B------:R1:W-:Y:S01]  /*2870*/  @!P2 STG.E.U8 desc[UR36][R4.64+0x1], R25 ;  /* 0x000001190400a986 */ /* 0x0003e2000c101124 */
[----:B------:R-:W-:-:S08]  /*2880*/  ISETP.LT.OR P2, PT, R19, 0x2, !P0 ;  /* 0x000000021300780c */ /* 0x000fd00004741670 */
[----:B------:R-:W-:Y:S05]  /*2890*/  @P3 BRA `(.L_x_46) ;  /* 0x00000000000c3947 */ /* 0x000fea0003800000 */
[----:B------:R-:W2:Y:S02]  /*28a0*/  LDG.E.U8 R100, desc[UR36][R10.64] ;  /* 0x000000240a647981 */ /* 0x000ea4000c1e1100 */
[----:B--2---:R-:W-:-:S05]  /*28b0*/  PRMT R3, R100, 0x8880, RZ ;  /* 0x0000888064037816 */ /* 0x004fca00000000ff */
[----:B------:R-:W-:-:S07]  /*28c0*/  IMAD R0, R3, R90, RZ ;  /* 0x0000005a03007224 */ /* 0x000fce00078e02ff */
.L_x_46:
[----:B------:R-:W-:Y:S05]  /*28d0*/  BSYNC B1 ;  /* 0x0000000000017941 */ /* 0x000fea0003800000 */
.L_x_45:
[----:B------:R-:W-:Y:S01]  /*28e0*/  @!P3 IMAD R3, R26, R89, R0 ;  /* 0x000000591a03b224 */ /* 0x000fe200078e0200 */
[----:B------:R-:W-:Y:S04]  /*28f0*/  BSSY B1, `(.L_x_47) ;  /* 0x0000006000017945 */ /* 0x000fe80003800000 */
[----:B------:R2:W-:Y:S01]  /*2900*/  @!P3 STG.E.U8 desc[UR36][R6.64], R3 ;  /* 0x000000030600b986 */ /* 0x0005e2000c101124 */
[----:B------:R-:W-:Y:S05]  /*2910*/  @P2 BRA `(.L_x_48) ;  /* 0x00000000000c2947 */ /* 0x000fea0003800000 */
[----:B------:R-:W2:Y:S02]  /*2920*/  LDG.E.U8 R100, desc[UR36][R10.64+0x1] ;  /* 0x000001240a647981 */ /* 0x000ea4000c1e1100 */
[----:B--2---:R-:W-:-:S05]  /*2930*/  PRMT R3, R100, 0x8880, RZ ;  /* 0x0000888064037816 */ /* 0x004fca00000000ff */
[----:B------:R-:W-:-:S07]  /*2940*/  IMAD R0, R3, R90, RZ ;  /* 0x0000005a03007224 */ /* 0x000fce00078e02ff */
.L_x_48:
[----:B------:R-:W-:Y:S05]  /*2950*/  BSYNC B1 ;  /* 0x0000000000017941 */ /* 0x000fea0003800000 */
.L_x_47:
[----:B------:R-:W-:Y:S01]  /*2960*/  @!P2 IMAD R27, R27, R89, R0 ;  /* 0x000000591b1ba224 */ /* 0x000fe200078e0200 */
[----:B------:R-:W-:Y:S04]  /*2970*/  BSSY B1, `(.L_x_49) ;  /* 0x0000006000017945 */ /* 0x000fe80003800000 */
[----:B------:R3:W-:Y:S01]  /*2980*/  @!P2 STG.E.U8 desc[UR36][R6.64+0x1], R27 ;  /* 0x0000011b0600a986 */ /* 0x0007e2000c101124 */
[----:B------:R-:W-:Y:S05]  /*2990*/  @P4 BRA `(.L_x_50) ;  /* 0x00000000000c4947 */ /* 0x000fea0003800000 */
[----:B------:R-:W2:Y:S02]  /*29a0*/  LDG.E.U8 R100, desc[UR36][R8.64+0x8] ;  /* 0x0000082408647981 */ /* 0x000ea4000c1e1100 */
[----:B--2---:R-:W-:-:S05]  /*29b0*/  PRMT R3, R100, 0x8880, RZ ;  /* 0x0000888064037816 */ /* 0x004fca00000000ff */
[----:B------:R-:W-:-:S07]  /*29c0*/  IMAD R0, R3, R90, RZ ;  /* 0x0000005a03007224 */ /* 0x000fce00078e02ff */
.L_x_50:
[----:B------:R-:W-:Y:S05]  /*29d0*/  BSYNC B1 ;  /* 0x0000000000017941 */ /* 0x000fea0003800000 */
.L_x_49:
[C---:B------:R-:W-:Y:S01]  /*29e0*/  ISETP.LT.OR P2, PT, R19.reuse, 0xa, !P1 ;  /* 0x0000000a1300780c */ /* 0x040fe20004f41670 */
[----:B--2---:R-:W-:Y:S01]  /*29f0*/  @!P4 IMAD R3, R28, R89, R0 ;  /* 0x000000591c03c224 */ /* 0x004fe200078e0200 */
[----:B------:R-:W-:Y:S01]  /*2a00*/  BSSY B1, `(.L_x_51) ;  /* 0x0000008000017945 */ /* 0x000fe20003800000 */
[----:B------:R-:W-:-:S03]  /*2a10*/  ISETP.LT.OR P3, PT, R19, 0x9, !P0 ;  /* 0x000000091300780c */ /* 0x000fc60004761670 */
[----:B------:R2:W-:Y:S01]  /*2a20*/  @!P4 STG.E.U8 desc[UR36][R4.64+0x8], R3 ;  /* 0x000008030400c986 */ /* 0x0005e2000c101124 */
[----:B------:R-:W-:-:S06]  /*2a30*/  ISETP.LT.OR P4, PT, R19, 0xa, !P0 ;  /* 0x0000000a1300780c */ /* 0x000fcc0004781670 */
[----:B------:R-:W-:Y:S07]  /*2a40*/  @P2 BRA `(.L_x_52) ;  /* 0x00000000000c2947 */ /* 0x000fee0003800000 */
[----:B------:R-:W2:Y:S02]  /*2a50*/  LDG.E.U8 R100, desc[UR36][R8.64+0x9] ;  /* 0x0000092408647981 */ /* 0x000ea4000c1e1100 */
[----:B--2---:R-:W-:-:S05]  /*2a60*/  PRMT R3, R100, 0x8880, RZ ;  /* 0x0000888064037816 */ /* 0x004fca00000000ff */
[----:B------:R-:W-:-:S07]  /*2a70*/  IMAD R0, R3, R90, RZ ;  /* 0x0000005a03007224 */ /* 0x000fce00078e02ff */
.L_x_52:
[----:B------:R-:W-:Y:S05]  /*2a80*/  BSYNC B1 ;  /* 0x0000000000017941 */ /* 0x000fea0003800000 */
.L_x_51:
[----:B------:R-:W-:Y:S01]  /*2a90*/  @!P2 IMAD R29, R29, R89, R0 ;  /* 0x000000591d1da224 */ /* 0x000fe200078e0200 */
[----:B------:R-:W-:Y:S04]  /*2aa0*/  BSSY B1, `(.L_x_53) ;  /* 0x0000006000017945 */ /* 0x000fe80003800000 */
[----:B------:R4:W-:Y:S01]  /*2ab0*/  @!P2 STG.E.U8 desc[UR36][R4.64+0x9], R29 ;  /* 0x0000091d0400a986 */ /* 0x0009e2000c101124 */
[----:B------:R-:W-:Y:S05]  /*2ac0*/  @P3 BRA `(.L_x_54) ;  /* 0x00000000000c3947 */ /* 0x000fea0003800000 */
[----:B------:R-:W2:Y:S02]  /*2ad0*/  LDG.E.U8 R100, desc[UR36][R10.64+0x8] ;  /* 0x000008240a647981 */ /* 0x000ea4000c1e1100 */
[----:B--2---:R-:W-:-:S05]  /*2ae0*/  PRMT R3, R100, 0x8880, RZ ;  /* 0x0000888064037816 */ /* 0x004fca00000000ff */
[----:B------:R-:W-:-:S07]  /*2af0*/  IMAD R0, R3, R90, RZ ;  /* 0x0000005a03007224 */ /* 0x000fce00078e02ff */
.L_x_54:
[----:B------:R-:W-:Y:S05]  /*2b00*/  BSYNC B1 ;  /* 0x0000000000017941 */ /* 0x000fea0003800000 */
.L_x_53:
[----:B--2---:R-:W-:Y:S01]  /*2b10*/  @!P3 IMAD R3, R30, R89, R0 ;  /* 0x000000591e03b224 */ /* 0x004fe200078e0200 */
[----:B------:R-:W-:Y:S04]  /*2b20*/  BSSY B1, `(.L_x_55) ;  /* 0x0000006000017945 */ /* 0x000fe80003800000 */
[----:B------:R2:W-:Y:S01]  /*2b30*/  @!P3 STG.E.U8 desc[UR36][R6.64+0x8], R3 ;  /* 0x000008030600b986 */ /* 0x0005e2000c101124 */
[----:B------:R-:W-:Y:S05]  /*2b40*/  @P4 BRA `(.L_x_56) ;  /* 0x00000000000c4947 */ /* 0x000fea0003800000 */
[----:B------:R-:W2:Y:S02]  /*2b50*/  LDG.E.U8 R100, desc[UR36][R10.64+0x9] ;  /* 0x000009240a647981 */ /* 0x000ea4000c1e1100 */
[----:B--2---:R-:W-:-:S05]  /*2b60*/  PRMT R3, R100, 0x8880, RZ ;  /* 0x0000888064037816 */ /* 0x004fca00000000ff */
[----:B------:R-:W-:-:S07]  /*2b70*/  IMAD R0, R3, R90, RZ ;  /* 0x0000005a03007224 */ /* 0x000fce00078e02ff */
.L_x_56:
[----:B------:R-:W-:Y:S05]  /*2b80*/  BSYNC B1 ;  /* 0x0000000000017941 */ /* 0x000fea0003800000 */
.L_x_55:
[----:B------:R-:W-:Y:S01]  /*2b90*/  ISETP.LT.OR P2, PT, R19, 0x11, !P1 ;  /* 0x000000111300780c */ /* 0x000fe20004f41670 */
[----:B------:R-:W-:Y:S01]  /*2ba0*/  @!P4 IMAD R31, R31, R89, R0 ;  /* 0x000000591f1fc224 */ /* 0x000fe200078e0200 */
        /* <DEDUP_REMOVED lines=8> */
.L_x_58:
[----:B------:R-:W-:Y:S05]  /*2c30*/  BSYNC B1 ;  /* 0x0000000000017941 */ /* 0x000fea0003800000 */
.L_x_57:
[----:B--2---:R-:W-:Y:S01]  /*2c40*/  @!P2 IMAD R3, R32, R89, R0 ;  /* 0x000000592003a224 */ /* 0x004fe200078e0200 */
[----:B------:R-:W-:Y:S04]  /*2c50*/  BSSY B1, `(.L_x_59) ;  /* 0x0000006000017945 */ /* 0x000fe80003800000 */
[----:B------:R2:W-:Y:S01]  /*2c60*/  @!P2 STG.E.U8 desc[UR36][R4.64+0x10], R3 ;  /* 0x000010030400a986 */ /* 0x0005e2000c101124 */
[----:B------:R-:W-:Y:S05]  /*2c70*/  @P3 BRA `(.L_x_60) ;  /* 0x00000000000c3947 */ /* 0x000fea0003800000 */
[----:B------:R-:W2:Y:S02]  /*2c80*/  LDG.E.U8 R100, desc[UR36][R8.64+0x11] ;  /* 0x0000112408647981 */ /* 0x000ea4000c1e1100 */
[----:B--2---:R-:W-:-:S05]  /*2c90*/  PRMT R3, R100, 0x8880, RZ ;  /* 0x0000888064037816 */ /* 0x004fca00000000ff */
[----:B------:R-:W-:-:S07]  /*2ca0*/  IMAD R0, R3, R90, RZ ;  /* 0x0000005a03007224 */ /* 0x000fce00078e02ff */
.L_x_60:
[----:B------:R-:W-:Y:S05]  /*2cb0*/  BSYNC B1 ;  /* 0x0000000000017941 */ /* 0x000fea0003800000 */
.L_x_59:
[----:B------:R-:W-:Y:S01]  /*2cc0*/  @!P3 IMAD R33, R33, R89, R0 ;  /* 0x000000592121b224 */ /* 0x000fe200078e0200 */
[----:B------:R-:W-:Y:S04]  /*2cd0*/  BSSY B1, `(.L_x_61) ;  /* 0x0000006000017945 */ /* 0x000fe80003800000 */
[----:B------:R0:W-:Y:S01]  /*2ce0*/  @!P3 STG.E.U8 desc[UR36][R4.64+0x11], R33 ;  /* 0x000011210400b986 */ /* 0x0001e2000c101124 */
[----:B------:R-:W-:Y:S05]  /*2cf0*/  @P4 BRA `(.L_x_62) ;  /* 0x00000000000c4947 */ /* 0x000fea0003800000 */
[----:B------:R-:W2:Y:S02]  /*2d00*/  LDG.E.U8 R100, desc[UR36][R10.64+0x10] ;  /* 0x000010240a647981 */ /* 0x000ea4000c1e1100 */
[----:B--2---:R-:W-:-:S05]  /*2d10*/  PRMT R3, R100, 0x8880, RZ ;  /* 0x0000888064037816 */ /* 0x004fca00000000ff */
[----:B------:R-:W-:-:S07]  /*2d20*/  IMAD R0, R3, R90, RZ ;  /* 0x0000005a03007224 */ /* 0x000fce00078e02ff */
.L_x_62:
[----:B------:R-:W-:Y:S05]  /*2d30*/  BSYNC B1 ;  /* 0x0000000000017941 */ /* 0x000fea0003800000 */
.L_x_61:
        /* <DEDUP_REMOVED lines=10> */
.L_x_64:
[----:B------:R-:W-:Y:S05]  /*2de0*/  BSYNC B1 ;  /* 0x0000000000017941 */ /* 0x000fea0003800000 */
.L_x_63:
[----:B------:R-:W-:Y:S01]  /*2df0*/  @!P2 IMAD R35, R35, R89, R0 ;  /* 0x000000592323a224 */ /* 0x000fe200078e0200 */
[----:B------:R-:W-:Y:S04]  /*2e00*/  BSSY B1, `(.L_x_65) ;  /* 0x0000006000017945 */ /* 0x000fe80003800000 */
[----:B------:R0:W-:Y:S01]  /*2e10*/  @!P2 STG.E.U8 desc[UR36][R6.64+0x11], R35 ;  /* 0x000011230600a986 */ /* 0x0001e2000c101124 */
[----:B------:R-:W-:Y:S05]  /*2e20*/  @P3 BRA `(.L_x_66) ;  /* 0x00000000000c3947 */ /* 0x000fea0003800000 */
[----:B------:R-:W2:Y:S02]  /*2e30*/  LDG.E.U8 R100, desc[UR36][R8.64+0x18] ;  /* 0x0000182408647981 */ /* 0x000ea4000c1e1100 */
[----:B--2---:R-:W-:-:S05]  /*2e40*/  PRMT R3, R100, 0x8880, RZ ;  /* 0x0000888064037816 */ /* 0x004fca00000000ff */
[----:B------:R-:W-:-:S07]  /*2e50*/  IMAD R0, R3, R90, RZ ;  /* 0x0000005a03007224 */ /* 0x000fce00078e02ff */
.L_x_66:
[----:B------:R-:W-:Y:S05]  /*2e60*/  BSYNC B1 ;  /* 0x0000000000017941 */ /* 0x000fea0003800000 */
.L_x_65:
[----:B--2---:R-:W-:Y:S01]  /*2e70*/  @!P3 IMAD R3, R36, R89, R0 ;  /* 0x000000592403b224 */ /* 0x004fe200078e0200 */
[----:B------:R-:W-:Y:S04]  /*2e80*/  BSSY B1, `(.L_x_67) ;  /* 0x0000006000017945 */ /* 0x000fe80003800000 */
[----:B------:R2:W-:Y:S01]  /*2e90*/  @!P3 STG.E.U8 desc[UR36][R4.64+0x18], R3 ;  /* 0x000018030400b986 */ /* 0x0005e2000c101124 */
[----:B------:R-:W-:Y:S05]  /*2ea0*/  @P4 BRA `(.L_x_68) ;  /* 0x00000000000c4947 */ /* 0x000fea0003800000 */
[----:B------:R-:W2:Y:S02]  /*2eb0*/  LDG.E.U8 R100, desc[UR36][R8.64+0x19] ;  /* 0x0000192408647981 */ /* 0x000ea4000c1e1100 */
[----:B--2---:R-:W-:-:S05]  /*2ec0*/  PRMT R3, R100, 0x8880, RZ ;  /* 0x0000888064037816 */ /* 0x004fca00000000ff */
[----:B------:R-:W-:-:S07]  /*2ed0*/  IMAD R0, R3, R90, RZ ;  /* 0x0000005a03007224 */ /* 0x000fce00078e02ff */
.L_x_68:
[----:B------:R-:W-:Y:S05]  /*2ee0*/  BSYNC B1 ;  /* 0x0000000000017941 */ /* 0x000fea0003800000 */
.L_x_67:
        /* <DEDUP_REMOVED lines=10> */
.L_x_70:
[----:B------:R-:W-:Y:S05]  /*2f90*/  BSYNC B1 ;  /* 0x0000000000017941 */ /* 0x000fea0003800000 */
.L_x_69:
[----:B--2---:R-:W-:Y:S01]  /*2fa0*/  @!P2 IMAD R3, R38, R89, R0 ;  /* 0x000000592603a224 */ /* 0x004fe200078e0200 */
[----:B------:R-:W-:Y:S04]  /*2fb0*/  BSSY B1, `(.L_x_71) ;  /* 0x0000006000017945 */ /* 0x000fe80003800000 */
[----:B------:R2:W-:Y:S01]  /*2fc0*/  @!P2 STG.E.U8 desc[UR36][R6.64+0x18], R3 ;  /* 0x000018030600a986 */ /* 0x0005e2000c101124 */
[----:B------:R-:W-:Y:S05]  /*2fd0*/  @P3 BRA `(.L_x_72) ;  /* 0x00000000000c3947 */ /* 0x000fea0003800000 */
[----:B------:R-:W2:Y:S02]  /*2fe0*/  LDG.E.U8 R100, desc[UR36][R10.64+0x19] ;  /* 0x000019240a647981 */ /* 0x000ea4000c1e1100 */
[----:B--2---:R-:W-:-:S05]  /*2ff0*/  PRMT R3, R100, 0x8880, RZ ;  /* 0x0000888064037816 */ /* 0x004fca00000000ff */
[----:B------:R-:W-:-:S07]  /*3000*/  IMAD R0, R3, R90, RZ ;  /* 0x0000005a03007224 */ /* 0x000fce00078e02ff */
.L_x_72:
[----:B------:R-:W-:Y:S05]  /*3010*/  BSYNC B1 ;  /* 0x0000000000017941 */ /* 0x000fea0003800000 */
.L_x_71:
[----:B------:R-:W-:Y:S01]  /*3020*/  @!P3 IMAD R39, R39, R89, R0 ;  /* 0x000000592727b224 */ /* 0x000fe200078e0200 */
[----:B------:R-:W-:Y:S04]  /*3030*/  BSSY B1, `(.L_x_73) ;  /* 0x0000006000017945 */ /* 0x000fe80003800000 */
[----:B------:R0:W-:Y:S01]  /*3040*/  @!P3 STG.E.U8 desc[UR36][R6.64+0x19], R39 ;  /* 0x000019270600b986 */ /* 0x0001e2000c101124 */
[----:B------:R-:W-:Y:S05]  /*3050*/  @P4 BRA `(.L_x_74) ;  /* 0x00000000000c4947 */ /* 0x000fea0003800000 */
[----:B------:R-:W2:Y:S02]  /*3060*/  LDG.E.U8 R100, desc[UR36][R8.64+0x20] ;  /* 0x0000202408647981 */ /* 0x000ea4000c1e1100 */
[----:B--2---:R-:W-:-:S05]  /*3070*/  PRMT R3, R100, 0x8880, RZ ;  /* 0x0000888064037816 */ /* 0x004fca00000000ff */
[----:B------:R-:W-:-:S07]  /*3080*/  IMAD R0, R3, R90, RZ ;  /* 0x0000005a03007224 */ /* 0x000fce00078e02ff */
.L_x_74:
[----:B------:R-:W-:Y:S05]  /*3090*/  BSYNC B1 ;  /* 0x0000000000017941 */ /* 0x000fea0003800000 */
.L_x_73:
        /* <DEDUP_REMOVED lines=10> */
.L_x_76:
[----:B------:R-:W-:Y:S05]  /*3140*/  BSYNC B1 ;  /* 0x0000000000017941 */ /* 0x000fea0003800000 */
.L_x_75:
[----:B------:R-:W-:Y:S01]  /*3150*/  @!P2 IMAD R41, R41, R89, R0 ;  /* 0x000000592929a224 */ /* 0x000fe200078e0200 */
[----:B------:R-:W-:Y:S04]  /*3160*/  BSSY B1, `(.L_x_77) ;  /* 0x0000006000017945 */ /* 0x000fe80003800000 */
[----:B------:R0:W-:Y:S01]  /*3170*/  @!P2 STG.E.U8 desc[UR36][R4.64+0x21], R41 ;  /* 0x000021290400a986 */ /* 0x0001e2000c101124 */
[----:B------:R-:W-:Y:S05]  /*3180*/  @P3 BRA `(.L_x_78) ;  /* 0x00000000000c3947 */ /* 0x000fea0003800000 */
[----:B------:R-:W2:Y:S02]  /*3190*/  LDG.E.U8 R100, desc[UR36][R10.64+0x20] ;  /* 0x000020240a647981 */ /* 0x000ea4000c1e1100 */
[----:B--2---:R-:W-:-:S05]  /*31a0*/  PRMT R3, R100, 0x8880, RZ ;  /* 0x0000888064037816 */ /* 0x004fca00000000ff */
[----:B------:R-:W-:-:S07]  /*31b0*/  IMAD R0, R3, R90, RZ ;  /* 0x0000005a03007224 */ /* 0x000fce00078e02ff */
.L_x_78:
[----:B------:R-:W-:Y:S05]  /*31c0*/  BSYNC B1 ;  /* 0x0000000000017941 */ /* 0x000fea0003800000 */
.L_x_77:
[----:B--2---:R-:W-:Y:S01]  /*31d0*/  @!P3 IMAD R3, R42, R89, R0 ;  /* 0x000000592a03b224 */ /* 0x004fe200078e0200 */
[----:B------:R-:W-:Y:S04]  /*31e0*/  BSSY B1, `(.L_x_79) ;  /* 0x0000006000017945 */ /* 0x000fe80003800000 */
[----:B------:R2:W-:Y:S01]  /*31f0*/  @!P3 STG.E.U8 desc[UR36][R6.64+0x20], R3 ;  /* 0x000020030600b986 */ /* 0x0005e2000c101124 */
[----:B------:R-:W-:Y:S05]  /*3200*/  @P4 BRA `(.L_x_80) ;  /* 0x00000000000c4947 */ /* 0x000fea0003800000 */
[----:B------:R-:W2:Y:S02]  /*3210*/  LDG.E.U8 R100, desc[UR36][R10.64+0x21] ;  /* 0x000021240a647981 */ /* 0x000ea4000c1e1100 */
[----:B--2---:R-:W-:-:S05]  /*3220*/  PRMT R3, R100, 0x8880, RZ ;  /* 0x0000888064037816 */ /* 0x004fca00000000ff */
[----:B------:R-:W-:-:S07]  /*3230*/  IMAD R0, R3, R90, RZ ;  /* 0x0000005a03007224 */ /* 0x000fce00078e02ff */
.L_x_80:
[----:B------:R-:W-:Y:S05]  /*3240*/  BSYNC B1 ;  /* 0x0000000000017941 */ /* 0x000fea0003800000 */
.L_x_79:
        /* <DEDUP_REMOVED lines=10> */
.L_x_82:
[----:B------:R-:W-:Y:S05]  /*32f0*/  BSYNC B1 ;  /* 0x0000000000017941 */ /* 0x000fea0003800000 */
.L_x_81:
[----:B--2---:R-:W-:Y:S01]  /*3300*/  @!P2 IMAD R3, R44, R89, R0 ;  /* 0x000000592c03a224 */ /* 0x004fe200078e0200 */
[----:B------:R-:W-:Y:S04]  /*3310*/  BSSY B1, `(.L_x_83) ;  /* 0x0000006000017945 */ /* 0x000fe80003800000 */
[----:B------:R2:W-:Y:S01]  /*3320*/  @!P2 STG.E.U8 desc[UR36][R4.64+0x28], R3 ;  /* 0x000028030400a986 */ /* 0x0005e2000c101124 */
[----:B------:R-:W-:Y:S05]  /*3330*/  @P3 BRA `(.L_x_84) ;  /* 0x00000000000c3947 */ /* 0x000fea0003800000 */
[----:B------:R-:W2:Y:S02]  /*3340*/  LDG.E.U8 R100, desc[UR36][R8.64+0x29] ;  /* 0x0000292408647981 */ /* 0x000ea4000c1e1100 */
[----:B--2---:R-:W-:-:S05]  /*3350*/  PRMT R3, R100, 0x8880, RZ ;  /* 0x0000888064037816 */ /* 0x004fca00000000ff */
[----:B------:R-:W-:-:S07]  /*3360*/  IMAD R0, R3, R90, RZ ;  /* 0x0000005a03007224 */ /* 0x000fce00078e02ff */
.L_x_84:
[----:B------:R-:W-:Y:S05]  /*3370*/  BSYNC B1 ;  /* 0x0000000000017941 */ /* 0x000fea0003800000 */
.L_x_83:
[----:B------:R-:W-:Y:S01]  /*3380*/  @!P3 IMAD R45, R45, R89, R0 ;  /* 0x000000592d2db224 */ /* 0x000fe200078e0200 */
[----:B------:R-:W-:Y:S04]  /*3390*/  BSSY B1, `(.L_x_85) ;  /* 0x0000006000017945 */ /* 0x000fe80003800000 */
[----:B------:R0:W-:Y:S01]  /*33a0*/  @!P3 STG.E.U8 desc[UR36][R4.64+0x29], R45 ;  /* 0x0000292d0400b986 */ /* 0x0001e2000c101124 */
[----:B------:R-:W-:Y:S05]  /*33b0*/  @P4 BRA `(.L_x_86) ;  /* 0x00000000000c4947 */ /* 0x000fea0003800000 */
[----:B------:R-:W2:Y:S02]  /*33c0*/  LDG.E.U8 R100, desc[UR36][R10.64+0x28] ;  /* 0x000028240a647981 */ /* 0x000ea4000c1e1100 */
[----:B--2---:R-:W-:-:S05]  /*33d0*/  PRMT R3, R100, 0x8880, RZ ;  /* 0x0000888064037816 */ /* 0x004fca00000000ff */
[----:B------:R-:W-:-:S07]  /*33e0*/  IMAD R0, R3, R90, RZ ;  /* 0x0000005a03007224 */ /* 0x000fce00078e02ff */
.L_x_86:
[----:B------:R-:W-:Y:S05]  /*33f0*/  BSYNC B1 ;  /* 0x0000000000017941 */ /* 0x000fea0003800000 */
.L_x_85:
        /* <DEDUP_REMOVED lines=10> */
.L_x_88:
[----:B------:R-:W-:Y:S05]  /*34a0*/  BSYNC B1 ;  /* 0x0000000000017941 */ /* 0x000fea0003800000 */
.L_x_87:
[----:B------:R-:W-:Y:S01]  /*34b0*/  @!P2 IMAD R47, R47, R89, R0 ;  /* 0x000000592f2fa224 */ /* 0x000fe200078e0200 */
[----:B------:R-:W-:Y:S04]  /*34c0*/  BSSY B1, `(.L_x_89) ;  /* 0x0000006000017945 */ /* 0x000fe80003800000 */
[----:B------:R0:W-:Y:S01]  /*34d0*/  @!P2 STG.E.U8 desc[UR36][R6.64+0x29], R47 ;  /* 0x0000292f0600a986 */ /* 0x0001e2000c101124 */
[----:B------:R-:W-:Y:S05]  /*34e0*/  @P3 BRA `(.L_x_90) ;  /* 0x00000000000c3947 */ /* 0x000fea0003800000 */
[----:B------:R-:W2:Y:S02]  /*34f0*/  LDG.E.U8 R100, desc[UR36][R8.64+0x30] ;  /* 0x0000302408647981 */ /* 0x000ea4000c1e1100 */
[----:B--2---:R-:W-:-:S05]  /*3500*/  PRMT R3, R100, 0x8880, RZ ;  /* 0x0000888064037816 */ /* 0x004fca00000000ff */
[----:B------:R-:W-:-:S07]  /*3510*/  IMAD R0, R3, R90, RZ ;  /* 0x0000005a03007224 */ /* 0x000fce00078e02ff */
.L_x_90:
[----:B------:R-:W-:Y:S05]  /*3520*/  BSYNC B1 ;  /* 0x0000000000017941 */ /* 0x000fea0003800000 */
.L_x_89:
[----:B--2---:R-:W-:Y:S01]  /*3530*/  @!P3 IMAD R3, R48, R89, R0 ;  /* 0x000000593003b224 */ /* 0x004fe200078e0200 */
[----:B------:R-:W-:Y:S04]  /*3540*/  BSSY B1, `(.L_x_91) ;  /* 0x0000006000017945 */ /* 0x000fe80003800000 */
[----:B------:R2:W-:Y:S01]  /*3550*/  @!P3 STG.E.U8 desc[UR36][R4.64+0x30], R3 ;  /* 0x000030030400b986 */ /* 0x0005e2000c101124 */
[----:B------:R-:W-:Y:S05]  /*3560*/  @P4 BRA `(.L_x_92) ;  /* 0x00000000000c4947 */ /* 0x000fea0003800000 */
[----:B------:R-:W2:Y:S02]  /*3570*/  LDG.E.U8 R100, desc[UR36][R8.64+0x31] ;  /* 0x0000312408647981 */ /* 0x000ea4000c1e1100 */
[----:B--2---:R-:W-:-:S05]  /*3580*/  PRMT R3, R100, 0x8880, RZ ;  /* 0x0000888064037816 */ /* 0x004fca00000000ff */
[----:B------:R-:W-:-:S07]  /*3590*/  IMAD R0, R3, R90, RZ ;  /* 0x0000005a03007224 */ /* 0x000fce00078e02ff */
.L_x_92:
[----:B------:R-:W-:Y:S05]  /*35a0*/  BSYNC B1 ;  /* 0x0000000000017941 */ /* 0x000fea0003800000 */
.L_x_91:
        /* <DEDUP_REMOVED lines=10> */
.L_x_94:
[----:B------:R-:W-:Y:S05]  /*3650*/  BSYNC B1 ;  /* 0x0000000000017941 */ /* 0x000fea0003800000 */
.L_x_93:
[----:B--2---:R-:W-:Y:S01]  /*3660*/  @!P2 IMAD R3, R50, R89, R0 ;  /* 0x000000593203a224 */ /* 0x004fe200078e0200 */
[----:B------:R-:W-:Y:S04]  /*3670*/  BSSY B1, `(.L_x_95) ;  /* 0x0000006000017945 */ /* 0x000fe80003800000 */
[----:B------:R2:W-:Y:S01]  /*3680*/  @!P2 STG.E.U8 desc[UR36][R6.64+0x30], R3 ;  /* 0x000030030600a986 */ /* 0x0005e2000c101124 */
[----:B------:R-:W-:Y:S05]  /*3690*/  @P3 BRA `(.L_x_96) ;  /* 0x00000000000c3947 */ /* 0x000fea0003800000 */
[----:B------:R-:W2:Y:S02]  /*36a0*/  LDG.E.U8 R100, desc[UR36][R10.64+0x31] ;  /* 0x000031240a647981 */ /* 0x000ea4000c1e1100 */
[----:B--2---:R-:W-:-:S05]  /*36b0*/  PRMT R3, R100, 0x8880, RZ ;  /* 0x0000888064037816 */ /* 0x004fca00000000ff */
[----:B------:R-:W-:-:S07]  /*36c0*/  IMAD R0, R3, R90, RZ ;  /* 0x0000005a03007224 */ /* 0x000fce00078e02ff */
.L_x_96:
[----:B------:R-:W-:Y:S05]  /*36d0*/  BSYNC B1 ;  /* 0x0000000000017941 */ /* 0x000fea0003800000 */
.L_x_95:
[----:B------:R-:W-:Y:S01]  /*36e0*/  @!P3 IMAD R51, R51, R89, R0 ;  /* 0x000000593333b224 */ /* 0x000fe200078e0200 */
[----:B------:R-:W-:Y:S04]  /*36f0*/  BSSY B1, `(.L_x_97) ;  /* 0x0000006000017945 */ /* 0x000fe80003800000 */
[----:B------:R0:W-:Y:S01]  /*3700*/  @!P3 STG.E.U8 desc[UR36][R6.64+0x31], R51 ;  /* 0x000031330600b986 */ /* 0x0001e2000c101124 */
[----:B------:R-:W-:Y:S05]  /*3710*/  @P4 BRA `(.L_x_98) ;  /* 0x00000000000c4947 */ /* 0x000fea0003800000 */
[----:B------:R-:W2:Y:S02]  /*3720*/  LDG.E.U8 R100, desc[UR36][R8.64+0x38] ;  /* 0x0000382408647981 */ /* 0x000ea4000c1e1100 */
[----:B--2---:R-:W-:-:S05]  /*3730*/  PRMT R3, R100, 0x8880, RZ ;  /* 0x0000888064037816 */ /* 0x004fca00000000ff */
[----:B------:R-:W-:-:S07]  /*3740*/  IMAD R0, R3, R90, RZ ;  /* 0x0000005a03007224 */ /* 0x000fce00078e02ff */
.L_x_98:
[----:B------:R-:W-:Y:S05]  /*3750*/  BSYNC B1 ;  /* 0x0000000000017941 */ /* 0x000fea0003800000 */
.L_x_97:
        /* <DEDUP_REMOVED lines=10> */
.L_x_100:
[----:B------:R-:W-:Y:S05]  /*3800*/  BSYNC B1 ;  /* 0x0000000000017941 */ /* 0x000fea0003800000 */
.L_x_99:
[----:B------:R-:W-:Y:S01]  /*3810*/  @!P2 IMAD R53, R53, R89, R0 ;  /* 0x000000593535a224 */ /* 0x000fe200078e0200 */
[----:B------:R-:W-:Y:S04]  /*3820*/  BSSY B1, `(.L_x_101) ;  /* 0x0000006000017945 */ /* 0x000fe80003800000 */
[----:B------:R0:W-:Y:S01]  /*3830*/  @!P2 STG.E.U8 desc[UR36][R4.64+0x39], R53 ;  /* 0x000039350400a986 */ /* 0x0001e2000c101124 */
[----:B------:R-:W-:Y:S05]  /*3840*/  @P3 BRA `(.L_x_102) ;  /* 0x00000000000c3947 */ /* 0x000fea0003800000 */
[----:B------:R-:W2:Y:S02]  /*3850*/  LDG.E.U8 R100, desc[UR36][R10.64+0x38] ;  /* 0x000038240a647981 */ /* 0x000ea4000c1e1100 */
[----:B--2---:R-:W-:-:S05]  /*3860*/  PRMT R3, R100, 0x8880, RZ ;  /* 0x0000888064037816 */ /* 0x004fca00000000ff */
[----:B------:R-:W-:-:S07]  /*3870*/  IMAD R0, R3, R90, RZ ;  /* 0x0000005a03007224 */ /* 0x000fce00078e02ff */
.L_x_102:
[----:B------:R-:W-:Y:S05]  /*3880*/  BSYNC B1 ;  /* 0x0000000000017941 */ /* 0x000fea0003800000 */
.L_x_101:
[----:B--2---:R-:W-:Y:S01]  /*3890*/  @!P3 IMAD R3, R54, R89, R0 ;  /* 0x000000593603b224 */ /* 0x004fe200078e0200 */
[----:B------:R-:W-:Y:S04]  /*38a0*/  BSSY B1, `(.L_x_103) ;  /* 0x0000006000017945 */ /* 0x000fe80003800000 */
[----:B------:R2:W-:Y:S01]  /*38b0*/  @!P3 STG.E.U8 desc[UR36][R6.64+0x38], R3 ;  /* 0x000038030600b986 */ /* 0x0005e2000c101124 */
[----:B------:R-:W-:Y:S05]  /*38c0*/  @P4 BRA `(.L_x_104) ;  /* 0x00000000000c4947 */ /* 0x000fea0003800000 */
[----:B------:R-:W2:Y:S02]  /*38d0*/  LDG.E.U8 R100, desc[UR36][R10.64+0x39] ;  /* 0x000039240a647981 */ /* 0x000ea4000c1e1100 */
[----:B--2---:R-:W-:-:S05]  /*38e0*/  PRMT R3, R100, 0x8880, RZ ;  /* 0x0000888064037816 */ /* 0x004fca00000000ff */
[----:B------:R-:W-:-:S07]  /*38f0*/  IMAD R0, R3, R90, RZ ;  /* 0x0000005a03007224 */ /* 0x000fce00078e02ff */
.L_x_104:
[----:B------:R-:W-:Y:S05]  /*3900*/  BSYNC B1 ;  /* 0x0000000000017941 */ /* 0x000fea0003800000 */
.L_x_103:
        /* <DEDUP_REMOVED lines=10> */
.L_x_106:
[----:B------:R-:W-:Y:S05]  /*39b0*/  BSYNC B1 ;  /* 0x0000000000017941 */ /* 0x000fea0003800000 */
.L_x_105:
[----:B--2---:R-:W-:Y:S01]  /*39c0*/  @!P2 IMAD R3, R56, R89, R0 ;  /* 0x000000593803a224 */ /* 0x004fe200078e0200 */
[----:B------:R-:W-:Y:S04]  /*39d0*/  BSSY B1, `(.L_x_107) ;  /* 0x0000006000017945 */ /* 0x000fe80003800000 */
[----:B------:R2:W-:Y:S01]  /*39e0*/  @!P2 STG.E.U8 desc[UR36][R4.64+0x40], R3 ;  /* 0x000040030400a986 */ /* 0x0005e2000c101124 */
[----:B------:R-:W-:Y:S05]  /*39f0*/  @P3 BRA `(.L_x_108) ;  /* 0x00000000000c3947 */ /* 0x000fea0003800000 */
[----:B------:R-:W2:Y:S02]  /*3a00*/  LDG.E.U8 R100, desc[UR36][R8.64+0x41] ;  /* 0x0000412408647981 */ /* 0x000ea4000c1e1100 */
[----:B--2---:R-:W-:-:S05]  /*3a10*/  PRMT R3, R100, 0x8880, RZ ;  /* 0x0000888064037816 */ /* 0x004fca00000000ff */
[----:B------:R-:W-:-:S07]  /*3a20*/  IMAD R0, R3, R90, RZ ;  /* 0x0000005a03007224 */ /* 0x000fce00078e02ff */
.L_x_108:
[----:B------:R-:W-:Y:S05]  /*3a30*/  BSYNC B1 ;  /* 0x0000000000017941 */ /* 0x000fea0003800000 */
.L_x_107:
[----:B------:R-:W-:Y:S01]  /*3a40*/  @!P3 IMAD R57, R57, R89, R0 ;  /* 0x000000593939b224 */ /* 0x000fe200078e0200 */
[----:B------:R-:W-:Y:S04]  /*3a50*/  BSSY B1, `(.L_x_109) ;  /* 0x0000006000017945 */ /* 0x000fe80003800000 */
[----:B------:R0:W-:Y:S01]  /*3a60*/  @!P3 STG.E.U8 desc[UR36][R4.64+0x41], R57 ;  /* 0x000041390400b986 */ /* 0x0001e2000c101124 */
[----:B------:R-:W-:Y:S05]  /*3a70*/  @P4 BRA `(.L_x_110) ;  /* 0x00000000000c4947 */ /* 0x000fea0003800000 */
[----:B------:R-:W2:Y:S02]  /*3a80*/  LDG.E.U8 R100, desc[UR36][R10.64+0x40] ;  /* 0x000040240a647981 */ /* 0x000ea4000c1e1100 */
[----:B--2---:R-:W-:-:S05]  /*3a90*/  PRMT R3, R100, 0x8880, RZ ;  /* 0x0000888064037816 */ /* 0x004fca00000000ff */
[----:B------:R-:W-:-:S07]  /*3aa0*/  IMAD R0, R3, R90, RZ ;  /* 0x0000005a03007224 */ /* 0x000fce00078e02ff */
.L_x_110:
[----:B------:R-:W-:Y:S05]  /*3ab0*/  BSYNC B1 ;  /* 0x0000000000017941 */ /* 0x000fea0003800000 */
.L_x_109:
        /* <DEDUP_REMOVED lines=10> */
.L_x_112:
[----:B------:R-:W-:Y:S05]  /*3b60*/  BSYNC B1 ;  /* 0x0000000000017941 */ /* 0x000fea0003800000 */
.L_x_111:
[----:B------:R-:W-:Y:S01]  /*3b70*/  @!P2 IMAD R59, R59, R89, R0 ;  /* 0x000000593b3ba224 */ /* 0x000fe200078e0200 */
[----:B------:R-:W-:Y:S04]  /*3b80*/  BSSY B1, `(.L_x_113) ;  /* 0x0000006000017945 */ /* 0x000fe80003800000 */
[----:B------:R0:W-:Y:S01]  /*3b90*/  @!P2 STG.E.U8 desc[UR36][R6.64+0x41], R59 ;  /* 0x0000413b0600a986 */ /* 0x0001e2000c101124 */
[----:B------:R-:W-:Y:S05]  /*3ba0*/  @P3 BRA `(.L_x_114) ;  /* 0x00000000000c3947 */ /* 0x000fea0003800000 */
[----:B------:R-:W2:Y:S02]  /*3bb0*/  LDG.E.U8 R100, desc[UR36][R8.64+0x48] ;  /* 0x0000482408647981 */ /* 0x000ea4000c1e1100 */
[----:B--2---:R-:W-:-:S05]  /*3bc0*/  PRMT R3, R100, 0x8880, RZ ;  /* 0x0000888064037816 */ /* 0x004fca00000000ff */
[----:B------:R-:W-:-:S07]  /*3bd0*/  IMAD R0, R3, R90, RZ ;  /* 0x0000005a03007224 */ /* 0x000fce00078e02ff */
.L_x_114:
[----:B------:R-:W-:Y:S05]  /*3be0*/  BSYNC B1 ;  /* 0x0000000000017941 */ /* 0x000fea0003800000 */
.L_x_113:
[----:B--2---:R-:W-:Y:S01]  /*3bf0*/  @!P3 IMAD R3, R60, R89, R0 ;  /* 0x000000593c03b224 */ /* 0x004fe200078e0200 */
[----:B------:R-:W-:Y:S04]  /*3c00*/  BSSY B1, `(.L_x_115) ;  /* 0x0000006000017945 */ /* 0x000fe80003800000 */
[----:B------:R2:W-:Y:S01]  /*3c10*/  @!P3 STG.E.U8 desc[UR36][R4.64+0x48], R3 ;  /* 0x000048030400b986 */ /* 0x0005e2000c101124 */
[----:B------:R-:W-:Y:S05]  /*3c20*/  @P4 BRA `(.L_x_116) ;  /* 0x00000000000c4947 */ /* 0x000fea0003800000 */
[----:B------:R-:W2:Y:S02]  /*3c30*/  LDG.E.U8 R100, desc[UR36][R8.64+0x49] ;  /* 0x0000492408647981 */ /* 0x000ea4000c1e1100 */
[----:B--2---:R-:W-:-:S05]  /*3c40*/  PRMT R3, R100, 0x8880, RZ ;  /* 0x0000888064037816 */ /* 0x004fca00000000ff */
[----:B------:R-:W-:-:S07]  /*3c50*/  IMAD R0, R3, R90, RZ ;  /* 0x0000005a03007224 */ /* 0x000fce00078e02ff */
.L_x_116:
[----:B------:R-:W-:Y:S05]  /*3c60*/  BSYNC B1 ;  /* 0x0000000000017941 */ /* 0x000fea0003800000 */
.L_x_115:
        /* <DEDUP_REMOVED lines=10> */
.L_x_118:
[----:B------:R-:W-:Y:S05]  /*3d10*/  BSYNC B1 ;  /* 0x0000000000017941 */ /* 0x000fea0003800000 */
.L_x_117:
[----:B--2---:R-:W-:Y:S01]  /*3d20*/  @!P2 IMAD R3, R62, R89, R0 ;  /* 0x000000593e03a224 */ /* 0x004fe200078e0200 */
[----:B------:R-:W-:Y:S04]  /*3d30*/  BSSY B1, `(.L_x_119) ;  /* 0x0000006000017945 */ /* 0x000fe80003800000 */
[----:B------:R2:W-:Y:S01]  /*3d40*/  @!P2 STG.E.U8 desc[UR36][R6.64+0x48], R3 ;  /* 0x000048030600a986 */ /* 0x0005e2000c101124 */
[----:B------:R-:W-:Y:S05]  /*3d50*/  @P3 BRA `(.L_x_120) ;  /* 0x00000000000c3947 */ /* 0x000fea0003800000 */
[----:B------:R-:W2:Y:S02]  /*3d60*/  LDG.E.U8 R100, desc[UR36][R10.64+0x49] ;  /* 0x000049240a647981 */ /* 0x000ea4000c1e1100 */
[----:B--2---:R-:W-:-:S05]  /*3d70*/  PRMT R3, R100, 0x8880, RZ ;  /* 0x0000888064037816 */ /* 0x004fca00000000ff */
[----:B------:R-:W-:-:S07]  /*3d80*/  IMAD R0, R3, R90, RZ ;  /* 0x0000005a03007224 */ /* 0x000fce00078e02ff */
.L_x_120:
[----:B------:R-:W-:Y:S05]  /*3d90*/  BSYNC B1 ;  /* 0x0000000000017941 */ /* 0x000fea0003800000 */
.L_x_119:
[----:B------:R-:W-:Y:S01]  /*3da0*/  @!P3 IMAD R63, R63, R89, R0 ;  /* 0x000000593f3fb224 */ /* 0x000fe200078e0200 */
[----:B------:R-:W-:Y:S04]  /*3db0*/  BSSY B1, `(.L_x_121) ;  /* 0x0000006000017945 */ /* 0x000fe80003800000 */
[----:B------:R0:W-:Y:S01]  /*3dc0*/  @!P3 STG.E.U8 desc[UR36][R6.64+0x49], R63 ;  /* 0x0000493f0600b986 */ /* 0x0001e2000c101124 */
[----:B------:R-:W-:Y:S05]  /*3dd0*/  @P4 BRA `(.L_x_122) ;  /* 0x00000000000c4947 */ /* 0x000fea0003800000 */
[----:B------:R-:W2:Y:S02]  /*3de0*/  LDG.E.U8 R100, desc[UR36][R8.64+0x50] ;  /* 0x0000502408647981 */ /* 0x000ea4000c1e1100 */
[----:B--2---:R-:W-:-:S05]  /*3df0*/  PRMT R3, R100, 0x8880, RZ ;  /* 0x0000888064037816 */ /* 0x004fca00000000ff */
[----:B------:R-:W-:-:S07]  /*3e00*/  IMAD R0, R3, R90, RZ ;  /* 0x0000005a03007224 */ /* 0x000fce00078e02ff */
.L_x_122:
[----:B------:R-:W-:Y:S05]  /*3e10*/  BSYNC B1 ;  /* 0x0000000000017941 */ /* 0x000fea0003800000 */
.L_x_121:
        /* <DEDUP_REMOVED lines=10> */
.L_x_124:
[----:B------:R-:W-:Y:S05]  /*3ec0*/  BSYNC B1 ;  /* 0x0000000000017941 */ /* 0x000fea0003800000 */
.L_x_123:
[----:B------:R-:W-:Y:S01]  /*3ed0*/  @!P2 IMAD R65, R65, R89, R0 ;  /* 0x000000594141a224 */ /* 0x000fe200078e0200 */
[----:B------:R-:W-:Y:S04]  /*3ee0*/  BSSY B1, `(.L_x_125) ;  /* 0x0000006000017945 */ /* 0x000fe80003800000 */
[----:B------:R0:W-:Y:S01]  /*3ef0*/  @!P2 STG.E.U8 desc[UR36][R4.64+0x51], R65 ;  /* 0x000051410400a986 */ /* 0x0001e2000c101124 */
[----:B------:R-:W-:Y:S05]  /*3f00*/  @P3 BRA `(.L_x_126) ;  /* 0x00000000000c3947 */ /* 0x000fea0003800000 */
[----:B------:R-:W2:Y:S02]  /*3f10*/  LDG.E.U8 R100, desc[UR36][R10.64+0x50] ;  /* 0x000050240a647981 */ /* 0x000ea4000c1e1100 */
[----:B--2---:R-:W-:-:S05]  /*3f20*/  PRMT R3, R100, 0x8880, RZ ;  /* 0x0000888064037816 */ /* 0x004fca00000000ff */
[----:B------:R-:W-:-:S07]  /*3f30*/  IMAD R0, R3, R90, RZ ;  /* 0x0000005a03007224 */ /* 0x000fce00078e02ff */
.L_x_126:
[----:B------:R-:W-:Y:S05]  /*3f40*/  BSYNC B1 ;  /* 0x0000000000017941 */ /* 0x000fea0003800000 */
.L_x_125:
[----:B--2---:R-:W-:Y:S01]  /*3f50*/  @!P3 IMAD R3, R66, R89, R0 ;  /* 0x000000594203b224 */ /* 0x004fe200078e0200 */
[----:B------:R-:W-:Y:S04]  /*3f60*/  BSSY B1, `(.L_x_127) ;  /* 0x0000006000017945 */ /* 0x000fe80003800000 */
[----:B------:R2:W-:Y:S01]  /*3f70*/  @!P3 STG.E.U8 desc[UR36][R6.64+0x50], R3 ;  /* 0x000050030600b986 */ /* 0x0005e2000c101124 */
[----:B------:R-:W-:Y:S05]  /*3f80*/  @P4 BRA `(.L_x_128) ;  /* 0x00000000000c4947 */ /* 0x000fea0003800000 */
[----:B------:R-:W2:Y:S02]  /*3f90*/  LDG.E.U8 R100, desc[UR36][R10.64+0x51] ;  /* 0x000051240a647981 */ /* 0x000ea4000c1e1100 */
[----:B--2---:R-:W-:-:S05]  /*3fa0*/  PRMT R3, R100, 0x8880, RZ ;  /* 0x0000888064037816 */ /* 0x004fca00000000ff */
[----:B------:R-:W-:-:S07]  /*3fb0*/  IMAD R0, R3, R90, RZ ;  /* 0x0000005a03007224 */ /* 0x000fce00078e02ff */
.L_x_128:
[----:B------:R-:W-:Y:S05]  /*3fc0*/  BSYNC B1 ;  /* 0x0000000000017941 */ /* 0x000fea0003800000 */
.L_x_127:
        /* <DEDUP_REMOVED lines=10> */
.L_x_130:
[----:B------:R-:W-:Y:S05]  /*4070*/  BSYNC B1 ;  /* 0x0000000000017941 */ /* 0x000fea0003800000 */
.L_x_129:
[----:B--2---:R-:W-:Y:S01]  /*4080*/  @!P2 IMAD R3, R68, R89, R0 ;  /* 0x000000594403a224 */ /* 0x004fe200078e0200 */
[----:B------:R-:W-:Y:S04]  /*4090*/  BSSY B1, `(.L_x_131) ;  /* 0x0000006000017945 */ /* 0x000fe80003800000 */
[----:B------:R2:W-:Y:S01]  /*40a0*/  @!P2 STG.E.U8 desc[UR36][R4.64+0x58], R3 ;  /* 0x000058030400a986 */ /* 0x0005e2000c101124 */
[----:B------:R-:W-:Y:S05]  /*40b0*/  @P3 BRA `(.L_x_132) ;  /* 0x00000000000c3947 */ /* 0x000fea0003800000 */
[----:B------:R-:W2:Y:S02]  /*40c0*/  LDG.E.U8 R100, desc[UR36][R8.64+0x59] ;  /* 0x0000592408647981 */ /* 0x000ea4000c1e1100 */
[----:B--2---:R-:W-:-:S05]  /*40d0*/  PRMT R3, R100, 0x8880, RZ ;  /* 0x0000888064037816 */ /* 0x004fca00000000ff */
[----:B------:R-:W-:-:S07]  /*40e0*/  IMAD R0, R3, R90, RZ ;  /* 0x0000005a03007224 */ /* 0x000fce00078e02ff */
.L_x_132:
[----:B------:R-:W-:Y:S05]  /*40f0*/  BSYNC B1 ;  /* 0x0000000000017941 */ /* 0x000fea0003800000 */
.L_x_131:
[----:B------:R-:W-:Y:S01]  /*4100*/  @!P3 IMAD R69, R69, R89, R0 ;  /* 0x000000594545b224 */ /* 0x000fe200078e0200 */
[----:B------:R-:W-:Y:S04]  /*4110*/  BSSY B1, `(.L_x_133) ;  /* 0x0000006000017945 */ /* 0x000fe80003800000 */
[----:B------:R0:W-:Y:S01]  /*4120*/  @!P3 STG.E.U8 desc[UR36][R4.64+0x59], R69 ;  /* 0x000059450400b986 */ /* 0x0001e2000c101124 */
[----:B------:R-:W-:Y:S05]  /*4130*/  @P4 BRA `(.L_x_134) ;  /* 0x00000000000c4947 */ /* 0x000fea0003800000 */
[----:B------:R-:W2:Y:S02]  /*4140*/  LDG.E.U8 R100, desc[UR36][R10.64+0x58] ;  /* 0x000058240a647981 */ /* 0x000ea4000c1e1100 */
[----:B--2---:R-:W-:-:S05]  /*4150*/  PRMT R3, R100, 0x8880, RZ ;  /* 0x0000888064037816 */ /* 0x004fca00000000ff */
[----:B------:R-:W-:-:S07]  /*4160*/  IMAD R0, R3, R90, RZ ;  /* 0x0000005a03007224 */ /* 0x000fce00078e02ff */
.L_x_134:
[----:B------:R-:W-:Y:S05]  /*4170*/  BSYNC B1 ;  /* 0x0000000000017941 */ /* 0x000fea0003800000 */
.L_x_133:
        /* <DEDUP_REMOVED lines=10> */
.L_x_136:
[----:B------:R-:W-:Y:S05]  /*4220*/  BSYNC B1 ;  /* 0x0000000000017941 */ /* 0x000fea0003800000 */
.L_x_135:
[----:B------:R-:W-:Y:S01]  /*4230*/  @!P2 IMAD R71, R71, R89, R0 ;  /* 0x000000594747a224 */ /* 0x000fe200078e0200 */
[----:B------:R-:W-:Y:S04]  /*4240*/  BSSY B1, `(.L_x_137) ;  /* 0x0000006000017945 */ /* 0x000fe80003800000 */
[----:B------:R0:W-:Y:S01]  /*4250*/  @!P2 STG.E.U8 desc[UR36][R6.64+0x59], R71 ;  /* 0x000059470600a986 */ /* 0x0001e2000c101124 */
[----:B------:R-:W-:Y:S05]  /*4260*/  @P3 BRA `(.L_x_138) ;  /* 0x00000000000c3947 */ /* 0x000fea0003800000 */
[----:B------:R-:W2:Y:S02]  /*4270*/  LDG.E.U8 R100, desc[UR36][R8.64+0x60] ;  /* 0x0000602408647981 */ /* 0x000ea4000c1e1100 */
[----:B--2---:R-:W-:-:S05]  /*4280*/  PRMT R3, R100, 0x8880, RZ ;  /* 0x0000888064037816 */ /* 0x004fca00000000ff */
[----:B------:R-:W-:-:S07]  /*4290*/  IMAD R0, R3, R90, RZ ;  /* 0x0000005a03007224 */ /* 0x000fce00078e02ff */
.L_x_138:
[----:B------:R-:W-:Y:S05]  /*42a0*/  BSYNC B1 ;  /* 0x0000000000017941 */ /* 0x000fea0003800000 */
.L_x_137:
[----:B--2---:R-:W-:Y:S01]  /*42b0*/  @!P3 IMAD R3, R72, R89, R0 ;  /* 0x000000594803b224 */ /* 0x004fe200078e0200 */
[----:B------:R-:W-:Y:S04]  /*42c0*/  BSSY B1, `(.L_x_139) ;  /* 0x0000006000017945 */ /* 0x000fe80003800000 */
[----:B------:R2:W-:Y:S01]  /*42d0*/  @!P3 STG.E.U8 desc[UR36][R4.64+0x60], R3 ;  /* 0x000060030400b986 */ /* 0x0005e2000c101124 */
[----:B------:R-:W-:Y:S05]  /*42e0*/  @P4 BRA `(.L_x_140) ;  /* 0x00000000000c4947 */ /* 0x000fea0003800000 */
[----:B------:R-:W2:Y:S02]  /*42f0*/  LDG.E.U8 R100, desc[UR36][R8.64+0x61] ;  /* 0x0000612408647981 */ /* 0x000ea4000c1e1100 */
[----:B--2---:R-:W-:-:S05]  /*4300*/  PRMT R3, R100, 0x8880, RZ ;  /* 0x0000888064037816 */ /* 0x004fca00000000ff */
[----:B------:R-:W-:-:S07]  /*4310*/  IMAD R0, R3, R90, RZ ;  /* 0x0000005a03007224 */ /* 0x000fce00078e02ff */
.L_x_140:
[----:B------:R-:W-:Y:S05]  /*4320*/  BSYNC B1 ;  /* 0x0000000000017941 */ /* 0x000fea0003800000 */
.L_x_139:
        /* <DEDUP_REMOVED lines=10> */
.L_x_142:
[----:B------:R-:W-:Y:S05]  /*43d0*/  BSYNC B1 ;  /* 0x0000000000017941 */ /* 0x000fea0003800000 */
.L_x_141:
[----:B--2---:R-:W-:Y:S01]  /*43e0*/  @!P2 IMAD R3, R74, R89, R0 ;  /* 0x000000594a03a224 */ /* 0x004fe200078e0200 */
[----:B------:R-:W-:Y:S04]  /*43f0*/  BSSY B1, `(.L_x_143) ;  /* 0x0000006000017945 */ /* 0x000fe80003800000 */
[----:B------:R2:W-:Y:S01]  /*4400*/  @!P2 STG.E.U8 desc[UR36][R6.64+0x60], R3 ;  /* 0x000060030600a986 */ /* 0x0005e2000c101124 */
[----:B------:R-:W-:Y:S05]  /*4410*/  @P3 BRA `(.L_x_144) ;  /* 0x00000000000c3947 */ /* 0x000fea0003800000 */
[----:B------:R-:W2:Y:S02]  /*4420*/  LDG.E.U8 R100, desc[UR36][R10.64+0x61] ;  /* 0x000061240a647981 */ /* 0x000ea4000c1e1100 */
[----:B--2---:R-:W-:-:S05]  /*4430*/  PRMT R3, R100, 0x8880, RZ ;  /* 0x0000888064037816 */ /* 0x004fca00000000ff */
[----:B------:R-:W-:-:S07]  /*4440*/  IMAD R0, R3, R90, RZ ;  /* 0x0000005a03007224 */ /* 0x000fce00078e02ff */
.L_x_144:
[----:B------:R-:W-:Y:S05]  /*4450*/  BSYNC B1 ;  /* 0x0000000000017941 */ /* 0x000fea0003800000 */
.L_x_143:
[----:B------:R-:W-:Y:S01]  /*4460*/  @!P3 IMAD R75, R75, R89, R0 ;  /* 0x000000594b4bb224 */ /* 0x000fe200078e0200 */
[----:B------:R-:W-:Y:S04]  /*4470*/  BSSY B1, `(.L_x_145) ;  /* 0x0000006000017945 */ /* 0x000fe80003800000 */
[----:B------:R0:W-:Y:S01]  /*4480*/  @!P3 STG.E.U8 desc[UR36][R6.64+0x61], R75 ;  /* 0x0000614b0600b986 */ /* 0x0001e2000c101124 */
[----:B------:R-:W-:Y:S05]  /*4490*/  @P4 BRA `(.L_x_146) ;  /* 0x00000000000c4947 */ /* 0x000fea0003800000 */
[----:B------:R-:W2:Y:S02]  /*44a0*/  LDG.E.U8 R100, desc[UR36][R8.64+0x68] ;  /* 0x0000682408647981 */ /* 0x000ea4000c1e1100 */
[----:B--2---:R-:W-:-:S05]  /*44b0*/  PRMT R3, R100, 0x8880, RZ ;  /* 0x0000888064037816 */ /* 0x004fca00000000ff */
[----:B------:R-:W-:-:S07]  /*44c0*/  IMAD R0, R3, R90, RZ ;  /* 0x0000005a03007224 */ /* 0x000fce00078e02ff */
.L_x_146:
[----:B------:R-:W-:Y:S05]  /*44d0*/  BSYNC B1 ;  /* 0x0000000000017941 */ /* 0x000fea0003800000 */
.L_x_145:
        /* <DEDUP_REMOVED lines=10> */
.L_x_148:
[----:B------:R-:W-:Y:S05]  /*4580*/  BSYNC B1 ;  /* 0x0000000000017941 */ /* 0x000fea0003800000 */
.L_x_147:
[----:B------:R-:W-:Y:S01]  /*4590*/  @!P2 IMAD R77, R77, R89, R0 ;  /* 0x000000594d4da224 */ /* 0x000fe200078e0200 */
[----:B------:R-:W-:Y:S04]  /*45a0*/  BSSY B1, `(.L_x_149) ;  /* 0x0000006000017945 */ /* 0x000fe80003800000 */
[----:B------:R0:W-:Y:S01]  /*45b0*/  @!P2 STG.E.U8 desc[UR36][R4.64+0x69], R77 ;  /* 0x0000694d0400a986 */ /* 0x0001e2000c101124 */
[----:B------:R-:W-:Y:S05]  /*45c0*/  @P3 BRA `(.L_x_150) ;  /* 0x00000000000c3947 */ /* 0x000fea0003800000 */
[----:B------:R-:W2:Y:S02]  /*45d0*/  LDG.E.U8 R100, desc[UR36][R10.64+0x68] ;  /* 0x000068240a647981 */ /* 0x000ea4000c1e1100 */
[----:B--2---:R-:W-:-:S05]  /*45e0*/  PRMT R3, R100, 0x8880, RZ ;  /* 0x0000888064037816 */ /* 0x004fca00000000ff */
[----:B------:R-:W-:-:S07]  /*45f0*/  IMAD R0, R3, R90, RZ ;  /* 0x0000005a03007224 */ /* 0x000fce00078e02ff */
.L_x_150:
[----:B------:R-:W-:Y:S05]  /*4600*/  BSYNC B1 ;  /* 0x0000000000017941 */ /* 0x000fea0003800000 */
.L_x_149:
[----:B--2---:R-:W-:Y:S01]  /*4610*/  @!P3 IMAD R3, R78, R89, R0 ;  /* 0x000000594e03b224 */ /* 0x004fe200078e0200 */
[----:B------:R-:W-:Y:S04]  /*4620*/  BSSY B1, `(.L_x_151) ;  /* 0x0000006000017945 */ /* 0x000fe80003800000 */
[----:B------:R2:W-:Y:S01]  /*4630*/  @!P3 STG.E.U8 desc[UR36][R6.64+0x68], R3 ;  /* 0x000068030600b986 */ /* 0x0005e2000c101124 */
[----:B------:R-:W-:Y:S05]  /*4640*/  @P4 BRA `(.L_x_152) ;  /* 0x00000000000c4947 */ /* 0x000fea0003800000 */
[----:B------:R-:W2:Y:S02]  /*4650*/  LDG.E.U8 R100, desc[UR36][R10.64+0x69] ;  /* 0x000069240a647981 */ /* 0x000ea4000c1e1100 */
[----:B--2---:R-:W-:-:S05]  /*4660*/  PRMT R3, R100, 0x8880, RZ ;  /* 0x0000888064037816 */ /* 0x004fca00000000ff */
[----:B------:R-:W-:-:S07]  /*4670*/  IMAD R0, R3, R90, RZ ;  /* 0x0000005a03007224 */ /* 0x000fce00078e02ff */
.L_x_152:
[----:B------:R-:W-:Y:S05]  /*4680*/  BSYNC B1 ;  /* 0x0000000000017941 */ /* 0x000fea0003800000 */
.L_x_151:
        /* <DEDUP_REMOVED lines=10> */
.L_x_154:
[----:B------:R-:W-:Y:S05]  /*4730*/  BSYNC B1 ;  /* 0x0000000000017941 */ /* 0x000fea0003800000 */
.L_x_153:
[----:B--2---:R-:W-:Y:S01]  /*4740*/  @!P2 IMAD R3, R80, R89, R0 ;  /* 0x000000595003a224 */ /* 0x004fe200078e0200 */
[----:B------:R-:W-:Y:S04]  /*4750*/  BSSY B1, `(.L_x_155) ;  /* 0x0000006000017945 */ /* 0x000fe80003800000 */
[----:B------:R2:W-:Y:S01]  /*4760*/  @!P2 STG.E.U8 desc[UR36][R4.64+0x70], R3 ;  /* 0x000070030400a986 */ /* 0x0005e2000c101124 */
[----:B------:R-:W-:Y:S05]  /*4770*/  @P3 BRA `(.L_x_156) ;  /* 0x00000000000c3947 */ /* 0x000fea0003800000 */
[----:B------:R-:W2:Y:S02]  /*4780*/  LDG.E.U8 R100, desc[UR36][R8.64+0x71] ;  /* 0x0000712408647981 */ /* 0x000ea4000c1e1100 */
[----:B--2---:R-:W-:-:S05]  /*4790*/  PRMT R3, R100, 0x8880, RZ ;  /* 0x0000888064037816 */ /* 0x004fca00000000ff */
[----:B------:R-:W-:-:S07]  /*47a0*/  IMAD R0, R3, R90, RZ ;  /* 0x0000005a03007224 */ /* 0x000fce00078e02ff */
.L_x_156:
[----:B------:R-:W-:Y:S05]  /*47b0*/  BSYNC B1 ;  /* 0x0000000000017941 */ /* 0x000fea0003800000 */
.L_x_155:
[----:B------:R-:W-:Y:S01]  /*47c0*/  @!P3 IMAD R81, R81, R89, R0 ;  /* 0x000000595151b224 */ /* 0x000fe200078e0200 */
[----:B------:R-:W-:Y:S04]  /*47d0*/  BSSY B1, `(.L_x_157) ;  /* 0x0000006000017945 */ /* 0x000fe80003800000 */
[----:B------:R0:W-:Y:S01]  /*47e0*/  @!P3 STG.E.U8 desc[UR36][R4.64+0x71], R81 ;  /* 0x000071510400b986 */ /* 0x0001e2000c101124 */
[----:B------:R-:W-:Y:S05]  /*47f0*/  @P4 BRA `(.L_x_158) ;  /* 0x00000000000c4947 */ /* 0x000fea0003800000 */
[----:B------:R-:W2:Y:S02]  /*4800*/  LDG.E.U8 R100, desc[UR36][R10.64+0x70] ;  /* 0x000070240a647981 */ /* 0x000ea4000c1e1100 */
[----:B--2---:R-:W-:-:S05]  /*4810*/  PRMT R3, R100, 0x8880, RZ ;  /* 0x0000888064037816 */ /* 0x004fca00000000ff */
[----:B------:R-:W-:-:S07]  /*4820*/  IMAD R0, R3, R90, RZ ;  /* 0x0000005a03007224 */ /* 0x000fce00078e02ff */
.L_x_158:
[----:B------:R-:W-:Y:S05]  /*4830*/  BSYNC B1 ;  /* 0x0000000000017941 */ /* 0x000fea0003800000 */
.L_x_157:
[C---:B------:R-:W-:Y:S01]  /*4840*/  ISETP.LT.OR P2, PT, R19.reuse, 0x72, !P0 ;  /* 0x000000721300780c */ /* 0x040fe20004741670 */
[----:B--2---:R-:W-:Y:S01]  /*4850*/  @!P4 IMAD R3, R82, R89, R0 ;  /* 0x000000595203c224 */ /* 0x004fe200078e0200 */
[----:B------:R-:W-:Y:S01]  /*4860*/  BSSY B1, `(.L_x_159) ;  /* 0x0000009000017945 */ /* 0x000fe20003800000 */
[C---:B------:R-:W-:Y:S02]  /*4870*/  ISETP.LT.OR P3, PT, R19.reuse, 0x79, !P1 ;  /* 0x000000791300780c */ /* 0x040fe40004f61670 */
[C---:B------:R-:W-:Y:S01]  /*4880*/  ISETP.LT.OR P1, PT, R19.reuse, 0x7a, !P1 ;  /* 0x0000007a1300780c */ /* 0x040fe20004f21670 */
[----:B------:R2:W-:Y:S01]  /*4890*/  @!P4 STG.E.U8 desc[UR36][R6.64+0x70], R3 ;  /* 0x000070030600c986 */ /* 0x0005e2000c101124 */
[----:B------:R-:W-:-:S06]  /*48a0*/  ISETP.LT.OR P4, PT, R19, 0x79, !P0 ;  /* 0x000000791300780c */ /* 0x000fcc0004781670 */
[----:B------:R-:W-:Y:S07]  /*48b0*/  @P2 BRA `(.L_x_160) ;  /* 0x00000000000c2947 */ /* 0x000fee0003800000 */
[----:B------:R-:W2:Y:S02]  /*48c0*/  LDG.E.U8 R100, desc[UR36][R10.64+0x71] ;  /* 0x000071240a647981 */ /* 0x000ea4000c1e1100 */
[----:B--2---:R-:W-:-:S05]  /*48d0*/  PRMT R3, R100, 0x8880, RZ ;  /* 0x0000888064037816 */ /* 0x004fca00000000ff */
[----:B------:R-:W-:-:S07]  /*48e0*/  IMAD R0, R3, R90, RZ ;  /* 0x0000005a03007224 */ /* 0x000fce00078e02ff */
.L_x_160:
[----:B------:R-:W-:Y:S05]  /*48f0*/  BSYNC B1 ;  /* 0x0000000000017941 */ /* 0x000fea0003800000 */
.L_x_159:
[----:B------:R-:W-:Y:S01]  /*4900*/  @!P2 IMAD R83, R83, R89, R0 ;  /* 0x000000595353a224 */ /* 0x000fe200078e0200 */
[----:B------:R-:W-:Y:S04]  /*4910*/  BSSY B1, `(.L_x_161) ;  /* 0x0000006000017945 */ /* 0x000fe80003800000 */
[----:B------:R0:W-:Y:S01]  /*4920*/  @!P2 STG.E.U8 desc[UR36][R6.64+0x71], R83 ;  /* 0x000071530600a986 */ /* 0x0001e2000c101124 */
[----:B------:R-:W-:Y:S05]  /*4930*/  @P3 BRA `(.L_x_162) ;  /* 0x00000000000c3947 */ /* 0x000fea0003800000 */
[----:B------:R-:W2:Y:S02]  /*4940*/  LDG.E.U8 R100, desc[UR36][R8.64+0x78] ;  /* 0x0000782408647981 */ /* 0x000ea4000c1e1100 */
[----:B--2---:R-:W-:-:S05]  /*4950*/  PRMT R3, R100, 0x8880, RZ ;  /* 0x0000888064037816 */ /* 0x004fca00000000ff */
[----:B------:R-:W-:-:S07]  /*4960*/  IMAD R0, R3, R90, RZ ;  /* 0x0000005a03007224 */ /* 0x000fce00078e02ff */
.L_x_162:
[----:B------:R-:W-:Y:S05]  /*4970*/  BSYNC B1 ;  /* 0x0000000000017941 */ /* 0x000fea0003800000 */
.L_x_161:
[----:B--2---:R-:W-:Y:S01]  /*4980*/  @!P3 IMAD R3, R84, R89, R0 ;  /* 0x000000595403b224 */ /* 0x004fe200078e0200 */
[----:B------:R-:W-:Y:S04]  /*4990*/  BSSY B1, `(.L_x_163) ;  /* 0x0000006000017945 */ /* 0x000fe80003800000 */
[----:B------:R2:W-:Y:S01]  /*49a0*/  @!P3 STG.E.U8 desc[UR36][R4.64+0x78], R3 ;  /* 0x000078030400b986 */ /* 0x0005e2000c101124 */
[----:B------:R-:W-:Y:S05]  /*49b0*/  @P1 BRA `(.L_x_164) ;  /* 0x00000000000c1947 */ /* 0x000fea0003800000 */
[----:B------:R-:W2:Y:S02]  /*49c0*/  LDG.E.U8 R100, desc[UR36][R8.64+0x79] ;  /* 0x0000792408647981 */ /* 0x000ea4000c1e1100 */
[----:B--2---:R-:W-:-:S05]  /*49d0*/  PRMT R3, R100, 0x8880, RZ ;  /* 0x0000888064037816 */ /* 0x004fca00000000ff */
[----:B------:R-:W-:-:S07]  /*49e0*/  IMAD R0, R3, R90, RZ ;  /* 0x0000005a03007224 */ /* 0x000fce00078e02ff */
.L_x_164:
[----:B------:R-:W-:Y:S05]  /*49f0*/  BSYNC B1 ;  /* 0x0000000000017941 */ /* 0x000fea0003800000 */
.L_x_163:
[----:B------:R-:W-:Y:S01]  /*4a00*/  @!P1 IMAD R85, R85, R89, R0 ;  /* 0x0000005955559224 */ /* 0x000fe200078e0200 */
[----:B------:R-:W-:Y:S04]  /*4a10*/  BSSY B1, `(.L_x_165) ;  /* 0x0000006000017945 */ /* 0x000fe80003800000 */
[----:B------:R0:W-:Y:S01]  /*4a20*/  @!P1 STG.E.U8 desc[UR36][R4.64+0x79], R85 ;  /* 0x0000795504009986 */ /* 0x0001e2000c101124 */
[----:B------:R-:W-:Y:S05]  /*4a30*/  @P4 BRA `(.L_x_166) ;  /* 0x00000000000c4947 */ /* 0x000fea0003800000 */
[----:B------:R-:W2:Y:S02]  /*4a40*/  LDG.E.U8 R100, desc[UR36][R10.64+0x78] ;  /* 0x000078240a647981 */ /* 0x000ea4000c1e1100 */
[----:B--2---:R-:W-:-:S05]  /*4a50*/  PRMT R3, R100, 0x8880, RZ ;  /* 0x0000888064037816 */ /* 0x004fca00000000ff */
[----:B------:R-:W-:-:S07]  /*4a60*/  IMAD R0, R3, R90, RZ ;  /* 0x0000005a03007224 */ /* 0x000fce00078e02ff */
.L_x_166:
[----:B------:R-:W-:Y:S05]  /*4a70*/  BSYNC B1 ;  /* 0x0000000000017941 */ /* 0x000fea0003800000 */
.L_x_165:
[----:B--2---:R-:W-:Y:S01]  /*4a80*/  @!P4 IMAD R3, R86, R89, R0 ;  /* 0x000000595603c224 */ /* 0x004fe200078e0200 */
[----:B------:R-:W-:Y:S01]  /*4a90*/  ISETP.LT.OR P0, PT, R19, 0x7a, !P0 ;  /* 0x0000007a1300780c */ /* 0x000fe20004701670 */
[----:B------:R-:W-:Y:S03]  /*4aa0*/  BSSY B1, `(.L_x_167) ;  /* 0x0000006000017945 */ /* 0x000fe60003800000 */
[----:B------:R2:W-:Y:S09]  /*4ab0*/  @!P4 STG.E.U8 desc[UR36][R6.64+0x78], R3 ;  /* 0x000078030600c986 */ /* 0x0005f2000c101124 */
[----:B------:R-:W-:Y:S05]  /*4ac0*/  @P0 BRA `(.L_x_168) ;  /* 0x00000000000c0947 */ /* 0x000fea0003800000 */
[----:B------:R-:W2:Y:S02]  /*4ad0*/  LDG.E.U8 R100, desc[UR36][R10.64+0x79] ;  /* 0x000079240a647981 */ /* 0x000ea4000c1e1100 */
[----:B--2---:R-:W-:-:S05]  /*4ae0*/  PRMT R3, R100, 0x8880, RZ ;  /* 0x0000888064037816 */ /* 0x004fca00000000ff */
[----:B------:R-:W-:-:S07]  /*4af0*/  IMAD R0, R3, R90, RZ ;  /* 0x0000005a03007224 */ /* 0x000fce00078e02ff */
.L_x_168:
[----:B------:R-:W-:Y:S05]  /*4b00*/  BSYNC B1 ;  /* 0x0000000000017941 */ /* 0x000fea0003800000 */
.L_x_167:
[----:B------:R-:W-:Y:S01]  /*4b10*/  IMAD R87, R87, R89, R0 ;  /* 0x0000005957577224 */ /* 0x000fe200078e0200 */
[----:B------:R-:W-:Y:S06]  /*4b20*/  @P0 BRA `(.L_x_169) ;  /* 0x0000000c00100947 */ /* 0x000fec0003800000 */
[----:B------:R0:W-:Y:S01]  /*4b30*/  STG.E.U8 desc[UR36][R6.64+0x79], R87 ;  /* 0x0000795706007986 */ /* 0x0001e2000c101124 */
[----:B------:R-:W-:Y:S05]  /*4b40*/  BRA `(.L_x_169) ;  /* 0x0000000c00087947 */ /* 0x000fea0003800000 */
.L_x_40:
[C---:B------:R-:W-:Y:S02]  /*4b50*/  ISETP.GE.AND P1, PT, R20.reuse, 0x1, PT ;  /* 0x000000011400780c */ /* 0x040fe40003f26270 */
[----:B------:R-:W-:Y:S02]  /*4b60*/  ISETP.GE.AND P0, PT, R20, 0x9, PT ;  /* 0x000000091400780c */ /* 0x000fe40003f06270 */
[C---:B------:R-:W-:Y:S02]  /*4b70*/  ISETP.LT.OR P3, PT, R19.reuse, 0x1, !P1 ;  /* 0x000000011300780c */ /* 0x040fe40004f61670 */
[C---:B------:R-:W-:Y:S02]  /*4b80*/  ISETP.LT.OR P4, PT, R19.reuse, 0x2, !P1 ;  /* 0x000000021300780c */ /* 0x040fe40004f81670 */
[----:B------:R-:W-:-:S09]  /*4b90*/  ISETP.LT.OR P2, PT, R19, 0x1, !P0 ;  /* 0x000000011300780c */ /* 0x000fd20004741670 */
[-C--:B------:R-:W-:Y:S02]  /*4ba0*/  @!P3 IMAD R3, R24, R89.reuse, RZ ;  /* 0x000000591803b224 */ /* 0x080fe400078e02ff */
[-C--:B------:R-:W-:Y:S02]  /*4bb0*/  @!P4 IMAD R25, R25, R89.reuse, RZ ;  /* 0x000000591919c224 */ /* 0x080fe400078e02ff */
[----:B------:R-:W-:Y:S01]  /*4bc0*/  @!P2 IMAD R9, R26, R89, RZ ;  /* 0x000000591a09a224 */ /* 0x000fe200078e02ff */
[----:B------:R0:W-:Y:S01]  /*4bd0*/  @!P3 STG.E.U8 desc[UR36][R4.64], R3 ;  /* 0x000000030400b986 */ /* 0x0001e2000c101124 */
[----:B------:R-:W-:-:S03]  /*4be0*/  ISETP.LT.OR P3, PT, R19, 0x2, !P0 ;  /* 0x000000021300780c */ /* 0x000fc60004761670 */
[----:B------:R-:W-:Y:S01]  /*4bf0*/  @!P4 STG.E.U8 desc[UR36][R4.64+0x1], R25 ;  /* 0x000001190400c986 */ /* 0x000fe2000c101124 */
[----:B------:R-:W-:-:S03]  /*4c00*/  ISETP.LT.OR P4, PT, R19, 0x9, !P1 ;  /* 0x000000091300780c */ /* 0x000fc60004f81670 */
[----:B------:R1:W-:Y:S01]  /*4c10*/  @!P2 STG.E.U8 desc[UR36][R6.64], R9 ;  /* 0x000000090600a986 */ /* 0x0003e2000c101124 */
[----:B------:R-:W-:-:S05]  /*4c20*/  ISETP.LT.OR P2, PT, R19, 0xa, !P1 ;  /* 0x0000000a1300780c */ /* 0x000fca0004f41670 */
[----:B------:R-:W-:-:S04]  /*4c30*/  @!P3 IMAD R27, R27, R89, RZ ;  /* 0x000000591b1bb224 */ /* 0x000fc800078e02ff */
[-C--:B------:R-:W-:Y:S01]  /*4c40*/  @!P4 IMAD R11, R28, R89.reuse, RZ ;  /* 0x000000591c0bc224 */ /* 0x080fe200078e02ff */
[----:B------:R-:W-:Y:S01]  /*4c50*/  @!P3 STG.E.U8 desc[UR36][R6.64+0x1], R27 ;  /* 0x0000011b0600b986 */ /* 0x000fe2000c101124 */
[----:B------:R-:W-:Y:S02]  /*4c60*/  ISETP.LT.OR P3, PT, R19, 0x9, !P0 ;  /* 0x000000091300780c */ /* 0x000fe40004761670 */
[----:B------:R-:W-:Y:S01]  /*4c70*/  @!P2 IMAD R29, R29, R89, RZ ;  /* 0x000000591d1da224 */ /* 0x000fe200078e02ff */
[----:B------:R2:W-:Y:S01]  /*4c80*/  @!P4 STG.E.U8 desc[UR36][R4.64+0x8], R11 ;  /* 0x0000080b0400c986 */ /* 0x0005e2000c101124 */
[----:B------:R-:W-:-:S03]  /*4c90*/  ISETP.LT.OR P4, PT, R19, 0xa, !P0 ;  /* 0x0000000a1300780c */ /* 0x000fc60004781670 */
[----:B------:R-:W-:Y:S01]  /*4ca0*/  @!P2 STG.E.U8 desc[UR36][R4.64+0x9], R29 ;  /* 0x0000091d0400a986 */ /* 0x000fe2000c101124 */
[----:B------:R-:W-:-:S05]  /*4cb0*/  ISETP.LT.OR P2, PT, R19, 0x11, !P1 ;  /* 0x000000111300780c */ /* 0x000fca0004f41670 */
[----:B0-----:R-:W-:-:S04]  /*4cc0*/  @!P3 IMAD R3, R30, R89, RZ ;  /* 0x000000591e03b224 */ /* 0x001fc800078e02ff */
[-C--:B------:R-:W-:Y:S01]  /*4cd0*/  @!P4 IMAD R31, R31, R89.reuse, RZ ;  /* 0x000000591f1fc224 */ /* 0x080fe200078e02ff */
[----:B------:R0:W-:Y:S01]  /*4ce0*/  @!P3 STG.E.U8 desc[UR36][R6.64+0x8], R3 ;  /* 0x000008030600b986 */ /* 0x0001e2000c101124 */
[C---:B------:R-:W-:Y:S02]  /*4cf0*/  ISETP.LT.OR P3, PT, R19.reuse, 0x12, !P1 ;  /* 0x000000121300780c */ /* 0x040fe40004f61670 */
[----:B-1----:R-:W-:Y:S01]  /*4d00*/  @!P2 IMAD R9, R32, R89, RZ ;  /* 0x000000592009a224 */ /* 0x002fe200078e02ff */
[----:B------:R-:W-:Y:S01]  /*4d10*/  @!P4 STG.E.U8 desc[UR36][R6.64+0x9], R31 ;  /* 0x0000091f0600c986 */ /* 0x000fe2000c101124 */
[----:B------:R-:W-:-:S03]  /*4d20*/  ISETP.LT.OR P4, PT, R19, 0x11, !P0 ;  /* 0x000000111300780c */ /* 0x000fc60004781670 */
[----:B------:R1:W-:Y:S01]  /*4d30*/  @!P2 STG.E.U8 desc[UR36][R4.64+0x10], R9 ;  /* 0x000010090400a986 */ /* 0x0003e2000c101124 */
[----:B------:R-:W-:-:S05]  /*4d40*/  ISETP.LT.OR P2, PT, R19, 0x12, !P0 ;  /* 0x000000121300780c */ /* 0x000fca0004741670 */
[----:B------:R-:W-:-:S04]  /*4d50*/  @!P3 IMAD R33, R33, R89, RZ ;  /* 0x000000592121b224 */ /* 0x000fc800078e02ff */
[-C--:B--2---:R-:W-:Y:S01]  /*4d60*/  @!P4 IMAD R11, R34, R89.reuse, RZ ;  /* 0x00000059220bc224 */ /* 0x084fe200078e02ff */
        /* <DEDUP_REMOVED lines=144> */
[----:B------:R2:W-:Y:S01]  /*5670*/  @!P3 STG.E.U8 desc[UR36][R4.64+0x71], R81 ;  /* 0x000071510400b986 */ /* 0x0005e2000c101124 */
[C---:B------:R-:W-:Y:S02]  /*5680*/  ISETP.LT.OR P3, PT, R19.reuse, 0x79, !P1 ;  /* 0x000000791300780c */ /* 0x040fe40004f61670 */
[C---:B------:R-:W-:Y:S01]  /*5690*/  ISETP.LT.OR P1, PT, R19.reuse, 0x7a, !P1 ;  /* 0x0000007a1300780c */ /* 0x040fe20004f21670 */
[----:B------:R2:W-:Y:S01]  /*56a0*/  @!P4 STG.E.U8 desc[UR36][R6.64+0x70], R11 ;  /* 0x0000700b0600c986 */ /* 0x0005e2000c101124 */
[----:B------:R-:W-:Y:S01]  /*56b0*/  ISETP.LT.OR P4, PT, R19, 0x79, !P0 ;  /* 0x000000791300780c */ /* 0x000fe20004781670 */
[----:B------:R-:W-:Y:S01]  /*56c0*/  @!P2 IMAD R83, R83, R89, RZ ;  /* 0x000000595353a224 */ /* 0x000fe200078e02ff */
[----:B------:R-:W-:-:S04]  /*56d0*/  ISETP.LT.OR P0, PT, R19, 0x7a, !P0 ;  /* 0x0000007a1300780c */ /* 0x000fc80004701670 */
[----:B------:R2:W-:Y:S03]  /*56e0*/  @!P2 STG.E.U8 desc[UR36][R6.64+0x71], R83 ;  /* 0x000071530600a986 */ /* 0x0005e6000c101124 */
[-C--:B0-----:R-:W-:Y:S02]  /*56f0*/  @!P3 IMAD R3, R84, R89.reuse, RZ ;  /* 0x000000595403b224 */ /* 0x081fe400078e02ff */
[-C--:B------:R-:W-:Y:S02]  /*5700*/  @!P1 IMAD R85, R85, R89.reuse, RZ ;  /* 0x0000005955559224 */ /* 0x080fe400078e02ff */
[-C--:B-1----:R-:W-:Y:S01]  /*5710*/  @!P4 IMAD R9, R86, R89.reuse, RZ ;  /* 0x000000595609c224 */ /* 0x082fe200078e02ff */
[----:B------:R2:W-:Y:S01]  /*5720*/  @!P3 STG.E.U8 desc[UR36][R4.64+0x78], R3 ;  /* 0x000078030400b986 */ /* 0x0005e2000c101124 */
[----:B------:R-:W-:-:S03]  /*5730*/  @!P0 IMAD R87, R87, R89, RZ ;  /* 0x0000005957578224 */ /* 0x000fc600078e02ff */
[----:B------:R2:W-:Y:S04]  /*5740*/  @!P1 STG.E.U8 desc[UR36][R4.64+0x79], R85 ;  /* 0x0000795504009986 */ /* 0x0005e8000c101124 */
[----:B------:R2:W-:Y:S04]  /*5750*/  @!P4 STG.E.U8 desc[UR36][R6.64+0x78], R9 ;  /* 0x000078090600c986 */ /* 0x0005e8000c101124 */
[----:B------:R2:W-:Y:S02]  /*5760*/  @!P0 STG.E.U8 desc[UR36][R6.64+0x79], R87 ;  /* 0x0000795706008986 */ /* 0x0005e4000c101124 */
.L_x_169:
[----:B------:R-:W-:Y:S05]  /*5770*/  BSYNC B0 ;  /* 0x0000000000007941 */ /* 0x000fea0003800000 */
.L_x_39:
[----:B012-4-:R-:W2:Y:S01]  /*5780*/  LDL.64 R4, [R1] ;  /* 0x0000000001047983 */ /* 0x017ea20000100a00 */
[----:B------:R-:W-:Y:S01]  /*5790*/  ULDC.64 UR4, c[0x0][0x650] ;  /* 0x0001940000047ab9 */ /* 0x000fe20000000a00 */
[----:B------:R-:W-:Y:S02]  /*57a0*/  IMAD.U32 R0, RZ, RZ, UR44 ;  /* 0x0000002cff007e24 */ /* 0x000fe4000f8e00ff */
[----:B------:R-:W-:Y:S02]  /*57b0*/  IMAD.MOV.U32 R22, RZ, RZ, -0x1 ;  /* 0xffffffffff167424 */ /* 0x000fe400078e00ff */
[----:B------:R0:W-:Y:S01]  /*57c0*/  SYNCS.ARRIVE.TRANS64.A1T0 RZ, [R0+UR47], RZ ;  /* 0x000000ff00ff79a7 */ /* 0x0001e2000810002f */
[----:B------:R-:W-:Y:S02]  /*57d0*/  IMAD.MOV.U32 R19, RZ, RZ, -0x1 ;  /* 0xffffffffff137424 */ /* 0x000fe400078e00ff */
[----:B------:R-:W-:Y:S01]  /*57e0*/  IMAD.MOV.U32 R18, RZ, RZ, -0x1 ;  /* 0xffffffffff127424 */ /* 0x000fe200078e00ff */
[----:B0-----:R-:W-:-:S02]  /*57f0*/  PRMT R0, RZ, 0x7610, R0 ;  /* 0x00007610ff007816 */ /* 0x001fc40000000000 */
[----:B--2---:R-:W-:-:S05]  /*5800*/  LEA R16, P0, R4, R16, 0x1 ;  /* 0x0000001004107211 */ /* 0x004fca00078008ff */
[----:B------:R-:W-:Y:S01]  /*5810*/  IMAD.X R17, R98, 0x1, R17, P0 ;  /* 0x0000000162117824 */ /* 0x000fe200000e0611 */
[----:B------:R-:W-:-:S04]  /*5820*/  ISETP.GE.U32.AND P0, PT, R16, UR4, PT ;  /* 0x0000000410007c0c */ /* 0x000fc8000bf06070 */
[----:B------:R-:W-:-:S13]  /*5830*/  ISETP.GE.U32.AND.EX P0, PT, R17, UR5, PT, P0 ;  /* 0x0000000511007c0c */ /* 0x000fda000bf06100 */
[----:B------:R-:W-:Y:S05]  /*5840*/  @P0 BRA `(.L_x_170) ;  /* 0x0000000400500947 */ /* 0x000fea0003800000 */
[----:B------:R-:W0:Y:S01]  /*5850*/  LDC.64 R10, c[0x0][0x628] ;  /* 0x00018a00ff0a7b82 */ /* 0x000e220000000a00 */
[----:B------:R-:W1:Y:S01]  /*5860*/  S2R R12, SR_CTAID.X ;  /* 0x00000000000c7919 */ /* 0x000e620000002500 */
[----:B------:R-:W-:Y:S02]  /*5870*/  IMAD.MOV.U32 R8, RZ, RZ, R16 ;  /* 0x000000ffff087224 */ /* 0x000fe400078e0010 */
[----:B------:R-:W-:Y:S01]  /*5880*/  IMAD.MOV.U32 R9, RZ, RZ, R17 ;  /* 0x000000ffff097224 */ /* 0x000fe200078e0011 */
[----:B------:R-:W2:Y:S03]  /*5890*/  S2R R19, SR_CTAID.Y ;  /* 0x0000000000137919 */ /* 0x000ea60000002600 */
[----:B------:R-:W4:Y:S08]  /*58a0*/  LDC R0, c[0x0][0x630] ;  /* 0x00018c00ff007b82 */ /* 0x000f300000000800 */
[----:B------:R-:W1:Y:S01]  /*58b0*/  LDC.64 R14, c[0x0][0x620] ;  /* 0x00018800ff0e7b82 */ /* 0x000e620000000a00 */
[----:B0-----:R-:W-:-:S04]  /*58c0*/  ISETP.NE.U32.AND P0, PT, R10, RZ, PT ;  /* 0x000000ff0a00720c */ /* 0x001fc80003f05070 */
[----:B------:R-:W-:-:S13]  /*58d0*/  ISETP.NE.AND.EX P0, PT, R11, RZ, PT, P0 ;  /* 0x000000ff0b00720c */ /* 0x000fda0003f05300 */
[----:B-12-4-:R-:W-:Y:S05]  /*58e0*/  @!P0 BRA `(.L_x_171) ;  /* 0x0000000000288947 */ /* 0x016fea0003800000 */
[----:B------:R-:W0:Y:S02]  /*58f0*/  LDC R3, c[0x0][0x634] ;  /* 0x00018d00ff037b82 */ /* 0x000e240000000800 */
[----:B0-----:R-:W-:-:S05]  /*5900*/  IADD3 R3, P0, R16, R3, RZ ;  /* 0x0000000310037210 */ /* 0x001fca0007f1e0ff */
[----:B------:R-:W-:-:S04]  /*5910*/  IMAD.X R13, RZ, RZ, R17, P0 ;  /* 0x000000ffff0d7224 */ /* 0x000fc800000e0611 */
[----:B------:R-:W-:-:S04]  /*5920*/  IMAD.WIDE.U32 R4, R13, R10, RZ ;  /* 0x0000000a0d047225 */ /* 0x000fc800078e00ff */
[----:B---3--:R-:W-:-:S04]  /*5930*/  IMAD.WIDE.U32 R6, P0, R3, R11, R4 ;  /* 0x0000000b03067225 */ /* 0x008fc80007800004 */
[----:B------:R-:W-:-:S04]  /*5940*/  IMAD.WIDE.U32 R4, R3, R10, RZ ;  /* 0x0000000a03047225 */ /* 0x000fc800078e00ff */
[----:B------:R-:W-:Y:S01]  /*5950*/  IMAD.X R9, RZ, RZ, RZ, P0 ;  /* 0x000000ffff097224 */ /* 0x000fe200000e06ff */
[----:B------:R-:W-:Y:S01]  /*5960*/  IADD3 RZ, P0, R5, R6, RZ ;  /* 0x0000000605ff7210 */ /* 0x000fe20007f1e0ff */
[----:B------:R-:W-:-:S04]  /*5970*/  IMAD.MOV.U32 R8, RZ, RZ, R7 ;  /* 0x000000ffff087224 */ /* 0x000fc800078e0007 */
[----:B------:R-:W-:-:S08]  /*5980*/  IMAD.WIDE.U32.X R8, R13, R11, R8, P0 ;  /* 0x0000000b0d087225 */ /* 0x000fd000000e0408 */
.L_x_171:
[-CC-:B------:R-:W-:Y:S01]  /*5990*/  SHF.R.U64 R18, R8, R0.reuse, R9.reuse ;  /* 0x0000000008127219 */ /* 0x180fe20000001209 */
[----:B------:R-:W0:Y:S01]  /*59a0*/  LDC.64 R24, c[0x0][0x640] ;  /* 0x00019000ff187b82 */ /* 0x000e220000000a00 */
[----:B------:R-:W-:Y:S01]  /*59b0*/  SHF.R.U32.HI R0, RZ, R0, R9 ;  /* 0x00000000ff007219 */ /* 0x000fe20000011609 */
[----:B------:R-:W-:Y:S01]  /*59c0*/  ULDC UR4, c[0x0][0x150] ;  /* 0x0000540000047ab9 */ /* 0x000fe20000000800 */
[----:B------:R-:W-:Y:S02]  /*59d0*/  IADD3 R3, P0, RZ, -R18, RZ ;  /* 0x80000012ff037210 */ /* 0x000fe40007f1e0ff */
[----:B---3--:R-:W-:-:S03]  /*59e0*/  I2FP.F32.U32 R7, R12 ;  /* 0x0000000c00077245 */ /* 0x008fc60000201000 */
[----:B------:R-:W1:Y:S01]  /*59f0*/  LDC R6, c[0x0][0x618] ;  /* 0x00018600ff067b82 */ /* 0x000e620000000800 */
[----:B------:R-:W-:Y:S02]  /*5a00*/  IMAD.X R5, RZ, RZ, ~R0, P0 ;  /* 0x000000ffff057224 */ /* 0x000fe400000e0e00 */
[----:B------:R-:W-:Y:S01]  /*5a10*/  FMUL R7, R7, UR4 ;  /* 0x0000000407077c20 */ /* 0x000fe20008400000 */
[----:B------:R-:W-:Y:S01]  /*5a20*/  ULDC UR4, c[0x0][0x154] ;  /* 0x0000550000047ab9 */ /* 0x000fe20000000800 */
[-C--:B------:R-:W-:Y:S02]  /*5a30*/  IMAD R0, R5, R14.reuse, RZ ;  /* 0x0000000e05007224 */ /* 0x080fe400078e02ff */
[C---:B------:R-:W-:Y:S01]  /*5a40*/  IMAD.WIDE.U32 R4, R3.reuse, R14, R16 ;  /* 0x0000000e03047225 */ /* 0x040fe200078e0010 */
[----:B------:R-:W2:Y:S01]  /*5a50*/  LDC R8, c[0x0][0x608] ;  /* 0x00018200ff087b82 */ /* 0x000ea20000000800 */
[----:B------:R-:W3:Y:S02]  /*5a60*/  F2I.U32.TRUNC.NTZ R7, R7 ;  /* 0x0000000700077305 */ /* 0x000ee4000020f000 */
[----:B------:R-:W-:Y:S01]  /*5a70*/  IMAD R3, R3, R15, R0 ;  /* 0x0000000f03037224 */ /* 0x000fe200078e0200 */
[----:B------:R-:W-:-:S03]  /*5a80*/  I2FP.F32.U32 R0, R19 ;  /* 0x0000001300007245 */ /* 0x000fc60000201000 */
[----:B------:R-:W-:Y:S01]  /*5a90*/  IMAD.IADD R3, R5, 0x1, R3 ;  /* 0x0000000105037824 */ /* 0x000fe200078e0203 */
[----:B------:R-:W4:Y:S01]  /*5aa0*/  LDC R22, c[0x0][0x658] ;  /* 0x00019600ff167b82 */ /* 0x000f220000000800 */
[----:B0-----:R-:W-:-:S04]  /*5ab0*/  ISETP.NE.U32.AND P0, PT, R24, RZ, PT ;  /* 0x000000ff1800720c */ /* 0x001fc80003f05070 */
[----:B------:R-:W-:-:S03]  /*5ac0*/  ISETP.NE.AND.EX P0, PT, R25, RZ, PT, P0 ;  /* 0x000000ff1900720c */ /* 0x000fc60003f05300 */
[----:B------:R-:W0:Y:S01]  /*5ad0*/  LDC R9, c[0x0][0x144] ;  /* 0x00005100ff097b82 */ /* 0x000e220000000800 */
[-C--:B-1----:R-:W-:Y:S01]  /*5ae0*/  SHF.R.U64 R10, R4, R6.reuse, R3 ;  /* 0x00000006040a7219 */ /* 0x082fe20000001203 */
[----:B---3--:R-:W-:Y:S01]  /*5af0*/  IMAD.MOV R7, RZ, RZ, -R7 ;  /* 0x000000ffff077224 */ /* 0x008fe200078e0a07 */
[----:B------:R-:W-:Y:S01]  /*5b00*/  SHF.R.U32.HI R3, RZ, R6, R3 ;  /* 0x00000006ff037219 */ /* 0x000fe20000011603 */
[----:B------:R-:W-:-:S04]  /*5b10*/  FMUL R6, R0, UR4 ;  /* 0x0000000400067c20 */ /* 0x000fc80008400000 */
[----:B------:R-:W1:Y:S01]  /*5b20*/  LDC R20, c[0x0][0x148] ;  /* 0x00005200ff147b82 */ /* 0x000e620000000800 */
[----:B------:R3:W0:Y:S01]  /*5b30*/  F2I.U32.TRUNC.NTZ R14, R6 ;  /* 0x00000006000e7305 */ /* 0x000622000020f000 */
[-CC-:B--2---:R-:W-:Y:S02]  /*5b40*/  SHF.R.U64 R0, R10, R8.reuse, R3.reuse ;  /* 0x000000080a007219 */ /* 0x184fe40000001203 */
[----:B------:R-:W-:-:S04]  /*5b50*/  SHF.R.U32.HI R3, RZ, R8, R3 ;  /* 0x00000008ff037219 */ /* 0x000fc80000011603 */
[----:B------:R-:W2:Y:S01]  /*5b60*/  LDC R15, c[0x0][0x600] ;  /* 0x00018000ff0f7b82 */ /* 0x000ea20000000800 */
[-CC-:B----4-:R-:W-:Y:S02]  /*5b70*/  SHF.R.U64 R13, R0, R22.reuse, R3.reuse ;  /* 0x00000016000d7219 */ /* 0x190fe40000001203 */
[----:B------:R-:W-:-:S03]  /*5b80*/  SHF.R.U32.HI R5, RZ, R22, R3 ;  /* 0x00000016ff057219 */ /* 0x000fc60000011603 */
[----:B------:R-:W-:Y:S02]  /*5b90*/  IMAD.MOV.U32 R4, RZ, RZ, R13 ;  /* 0x000000ffff047224 */ /* 0x000fe400078e000d */
[----:B------:R-:W4:Y:S01]  /*5ba0*/  LDC R26, c[0x0][0x648] ;  /* 0x00019200ff1a7b82 */ /* 0x000f220000000800 */
[----:B0-----:R-:W-:-:S07]  /*5bb0*/  IMAD R21, R9, R7, R12 ;  /* 0x0000000709157224 */ /* 0x001fce00078e020c */
[----:B------:R-:W0:Y:S08]  /*5bc0*/  LDC R27, c[0x0][0x638] ;  /* 0x00018e00ff1b7b82 */ /* 0x000e300000000800 */
[----:B------:R-:W0:Y:S01]  /*5bd0*/  LDC R28, c[0x0][0x610] ;  /* 0x00018400ff1c7b82 */ /* 0x000e220000000800 */
[----:B-123--:R-:W-:Y:S05]  /*5be0*/  @!P0 BRA `(.L_x_172) ;  /* 0x0000000000288947 */ /* 0x00efea0003800000 */
[----:B------:R-:W1:Y:S02]  /*5bf0*/  LDC R4, c[0x0][0x64c] ;  /* 0x00019300ff047b82 */ /* 0x000e640000000800 */
[----:B-1----:R-:W-:-:S05]  /*5c00*/  IADD3 R3, P0, R13, R4, RZ ;  /* 0x000000040d037210 */ /* 0x002fca0007f1e0ff */
        /* <DEDUP_REMOVED lines=8> */
.L_x_172:
[----:B------:R-:W-:Y:S01]  /*5c90*/  ISETP.NE.AND P0, PT, R2, 0x1, PT ;  /* 0x000000010200780c */ /* 0x000fe20003f05270 */
[----:B------:R-:W-:Y:S01]  /*5ca0*/  IMAD.MOV R14, RZ, RZ, -R14 ;  /* 0x000000ffff0e7224 */ /* 0x000fe200078e0a0e */
[----:B----4-:R-:W-:Y:S01]  /*5cb0*/  SHF.R.U64 R3, R4, R26, R5 ;  /* 0x0000001a04037219 */ /* 0x010fe20000001205 */
[----:B------:R-:W-:Y:S01]  /*5cc0*/  VIADD R5, R15, 0xffffffff ;  /* 0xffffffff0f057836 */ /* 0x000fe20000000000 */
[----:B------:R-:W-:-:S03]  /*5cd0*/  LOP3.LUT R0, R0, R97, RZ, 0xc0, !PT ;  /* 0x0000006100007212 */ /* 0x000fc600078ec0ff */
[----:B------:R-:W-:Y:S02]  /*5ce0*/  IMAD.MOV R4, RZ, RZ, -R3 ;  /* 0x000000ffff047224 */ /* 0x000fe400078e0a03 */
[----:B------:R-:W-:Y:S01]  /*5cf0*/  IMAD R22, R91, R3, R0 ;  /* 0x000000035b167224 */ /* 0x000fe200078e0200 */
[----:B------:R-:W-:Y:S01]  /*5d00*/  LOP3.LUT R3, R10, R5, RZ, 0xc0, !PT ;  /* 0x000000050a037212 */ /* 0x000fe200078ec0ff */
[----:B0-----:R-:W-:Y:S02]  /*5d10*/  IMAD R0, R4, R27, R13 ;  /* 0x0000001b04007224 */ /* 0x001fe400078e020d */
[----:B------:R-:W-:Y:S02]  /*5d20*/  @P0 IMAD R21, R20, R14, R19 ;  /* 0x0000000e14150224 */ /* 0x000fe400078e0213 */
[----:B------:R-:W-:Y:S02]  /*5d30*/  IMAD R3, R0, R15, R3 ;  /* 0x0000000f00037224 */ /* 0x000fe400078e0203 */
[----:B------:R-:W-:-:S02]  /*5d40*/  IMAD R22, R22, R28, R21 ;  /* 0x0000001c16167224 */ /* 0x000fc400078e0215 */
[----:B------:R-:W-:-:S03]  /*5d50*/  IMAD.MOV.U32 R4, RZ, RZ, 0x1 ;  /* 0x00000001ff047424 */ /* 0x000fc600078e00ff */
[----:B------:R-:W-:Y:S02]  /*5d60*/  SEL R19, R3, R22, !P0 ;  /* 0x0000001603137207 */ /* 0x000fe40004000000 */
[----:B------:R-:W-:Y:S02]  /*5d70*/  PRMT R0, R4, 0x7610, R0 ;  /* 0x0000761004007816 */ /* 0x000fe40000000000 */
[----:B------:R-:W-:-:S07]  /*5d80*/  SEL R22, R22, R3, !P0 ;  /* 0x0000000316167207 */ /* 0x000fce0004000000 */
.L_x_170:
[----:B------:R-:W-:Y:S02]  /*5d90*/  LOP3.LUT P0, RZ, R0, 0xff, RZ, 0xc0, !PT ;  /* 0x000000ff00ff7812 */ /* 0x000fe4000780c0ff */
[----:B------:R-:W-:-:S11]  /*5da0*/  LOP3.LUT R102, R102, 0x1, RZ, 0x3c, !PT ;  /* 0x0000000166667812 */ /* 0x000fd600078e3cff */
[----:B------:R-:W-:Y:S05]  /*5db0*/  @P0 BRA `(.L_x_173) ;  /* 0xffffffbc00740947 */ /* 0x000fea000383ffff */
[----:B------:R-:W-:Y:S05]  /*5dc0*/  EXIT ;  /* 0x000000000000794d */ /* 0x000fea0003800000 */
.L_x_18:
[----:B------:R-:W-:-:S08]  /*5dd0*/  ISETP.NE.AND P0, PT, R14, RZ, PT ;  /* 0x000000ff0e00720c */ /* 0x000fd00003f05270 */
[----:B0-----:R-:W0:-:S00]  /*5de0*/  USETMAXREG.DEALLOC.CTAPOOL 0x28 ;  /* 0x00000028000079c8 */ /* 0x001e0000080e0500 */
[----:B------:R-:W-:Y:S05]  /*5df0*/  @P0 EXIT ;  /* 0x000000000000094d */ /* 0x000fea0003800000 */
[----:B0-----:R-:W-:Y:S01]  /*5e00*/  LOP3.LUT P0, RZ, R8, 0xff, RZ, 0xc0, !PT ;  /* 0x000000ff08ff7812 */ /* 0x001fe2000780c0ff */
[----:B------:R-:W-:Y:S02]  /*5e10*/  IMAD.MOV.U32 R3, RZ, RZ, 0x1 ;  /* 0x00000001ff037424 */ /* 0x000fe400078e00ff */
[----:B------:R-:W-:-:S10]  /*5e20*/  IMAD.MOV.U32 R8, RZ, RZ, RZ ;  /* 0x000000ffff087224 */ /* 0x000fd400078e00ff */
[----:B------:R-:W-:Y:S05]  /*5e30*/  @!P0 BRA `(.L_x_174) ;  /* 0x0000000c00348947 */ /* 0x000fea0003800000 */
[----:B------:R-:W0:Y:S01]  /*5e40*/  S2UR UR8, SR_CgaCtaId ;  /* 0x00000000000879c3 */ /* 0x000e220000008800 */
[----:B------:R-:W-:Y:S01]  /*5e50*/  LOP3.LUT P0, RZ, R5, 0x1f, RZ, 0xc0, !PT ;  /* 0x0000001f05ff7812 */ /* 0x000fe2000780c0ff */
[----:B------:R-:W-:Y:S01]  /*5e60*/  ULDC UR5, c[0x0][0x658] ;  /* 0x0001960000057ab9 */ /* 0x000fe20000000800 */
[----:B------:R-:W-:Y:S01]  /*5e70*/  UMOV UR6, 0xffffffff ;  /* 0xffffffff00067882 */ /* 0x000fe20000000000 */
[----:B------:R-:W-:Y:S01]  /*5e80*/  BSSY B0, `(.L_x_174) ;  /* 0x00000c8000007945 */ /* 0x000fe20003800000 */
[----:B------:R-:W-:Y:S01]  /*5e90*/  USHF.L.U32 UR6, UR6, UR5, URZ ;  /* 0x0000000506067299 */ /* 0x000fe2000800063f */
[C---:B------:R-:W-:Y:S01]  /*5ea0*/  ISETP.NE.AND P2, PT, R4.reuse, RZ, PT ;  /* 0x000000ff0400720c */ /* 0x040fe20003f45270 */
[----:B------:R-:W-:Y:S01]  /*5eb0*/  IMAD.MOV.U32 R10, RZ, RZ, 0x1 ;  /* 0x00000001ff0a7424 */ /* 0x000fe200078e00ff */
[----:B------:R-:W-:Y:S01]  /*5ec0*/  ISETP.NE.OR P0, PT, R4, RZ, !P0 ;  /* 0x000000ff0400720c */ /* 0x000fe20004705670 */
[----:B------:R-:W-:Y:S01]  /*5ed0*/  IMAD.MOV.U32 R3, RZ, RZ, 0x1 ;  /* 0x00000001ff037424 */ /* 0x000fe200078e00ff */
[----:B------:R-:W-:Y:S01]  /*5ee0*/  LOP3.LUT R9, R23, 0x2, RZ, 0xfc, !PT ;  /* 0x0000000217097812 */ /* 0x000fe200078efcff */
[----:B------:R-:W-:Y:S01]  /*5ef0*/  IMAD.MOV.U32 R8, RZ, RZ, RZ ;  /* 0x000000ffff087224 */ /* 0x000fe200078e00ff */
[----:B------:R-:W-:Y:S01]  /*5f00*/  ULDC UR4, c[0x0][0x600] ;  /* 0x0001800000047ab9 */ /* 0x000fe20000000800 */
[----:B------:R-:W-:Y:S01]  /*5f10*/  UMOV UR7, 0x1 ;  /* 0x0000000100077882 */ /* 0x000fe20000000000 */
[----:B------:R-:W-:-:S02]  /*5f20*/  UIADD3 UR22, UR40, 0x1, URZ ;  /* 0x0000000128167890 */ /* 0x000fc4000fffe03f */
[----:B------:R-:W-:Y:S02]  /*5f30*/  UIADD3 UR14, UR4, -0x1, URZ ;  /* 0xffffffff040e7890 */ /* 0x000fe4000fffe03f */
[----:B------:R-:W-:Y:S02]  /*5f40*/  USHF.L.U32 UR16, UR7, UR5, URZ ;  /* 0x0000000507107299 */ /* 0x000fe4000800063f */
[----:B------:R-:W-:Y:S01]  /*5f50*/  ULOP3.LUT UR15, URZ, UR6, URZ, 0x33, !UPT ;  /* 0x000000063f0f7292 */ /* 0x000fe2000f8e333f */
[----:B------:R-:W-:Y:S01]  /*5f60*/  ULDC.64 UR20, c[0x0][0x198] ;  /* 0x0000660000147ab9 */ /* 0x000fe20000000a00 */
[----:B0-----:R-:W-:-:S05]  /*5f70*/  IMAD.U32 R11, RZ, RZ, UR8 ;  /* 0x00000008ff0b7e24 */ /* 0x001fca000f8e00ff */
[----:B------:R-:W-:-:S07]  /*5f80*/  LEA R12, R11, 0x380, 0x8 ;  /* 0x000003800b0c7811 */ /* 0x000fce00078e40ff */
.L_x_186:
[----:B------:R-:W-:-:S03]  /*5f90*/  UMOV UR4, 0xffffffff ;  /* 0xffffffff00047882 */ /* 0x000fc60000000000 */
[----:B------:R-:W-:Y:S05]  /*5fa0*/  BRA.DIV UR4, `(.L_x_175) ;  /* 0x0000002204987947 */ /* 0x000fea000b800000 */
[----:B------:R-:W-:-:S13]  /*5fb0*/  ELECT P6, URZ, PT ;  /* 0x00000000003f782f */ /* 0x000fda00038c0000 */
.L_x_232:
[----:B------:R-:W0:Y:S01]  /*5fc0*/  LDC R4, c[0x0][0x28c] ;  /* 0x0000a300ff047b82 */ /* 0x000e220000000800 */
[----:B------:R-:W-:Y:S01]  /*5fd0*/  BSSY B1, `(.L_x_176) ;  /* 0x000003b000017945 */ /* 0x000fe20003800000 */
[----:B0-----:R-:W-:-:S13]  /*5fe0*/  ISETP.LT.OR P6, PT, R4, 0x1, !P6 ;  /* 0x000000010400780c */ /* 0x001fda00077c1670 */
[----:B------:R-:W-:Y:S05]  /*5ff0*/  @P6 BRA `(.L_x_177) ;  /* 0x0000000000e06947 */ /* 0x000fea0003800000 */
[----:B------:R-:W-:Y:S02]  /*6000*/  IMAD R11, R22, 0x8, R11 ;  /* 0x00000008160b7824 */ /* 0x000fe400078e020b */
[----:B------:R-:W-:Y:S02]  /*6010*/  IMAD.SHL.U32 R19, R19, 0x80, RZ ;  /* 0x0000008013137824 */ /* 0x000fe400078e00ff */
[----:B------:R-:W-:Y:S02]  /*6020*/  IMAD.MOV.U32 R20, RZ, RZ, RZ ;  /* 0x000000ffff147224 */ /* 0x000fe400078e00ff */
[----:B------:R-:W-:Y:S02]  /*6030*/  IMAD.U32 R21, RZ, RZ, UR22 ;  /* 0x00000016ff157e24 */ /* 0x000fe4000f8e00ff */
[----:B------:R-:W-:Y:S02]  /*6040*/  IMAD.MOV.U32 R4, RZ, RZ, R3 ;  /* 0x000000ffff047224 */ /* 0x000fe400078e0003 */
[----:B------:R-:W-:-:S02]  /*6050*/  IMAD.MOV.U32 R5, RZ, RZ, R8 ;  /* 0x000000ffff057224 */ /* 0x000fc400078e0008 */
[----:B------:R-:W-:-:S07]  /*6060*/  IMAD.SHL.U32 R13, R11, 0x8, RZ ;  /* 0x000000080b0d7824 */ /* 0x000fce00078e00ff */
.L_x_181:
[----:B------:R-:W0:Y:S01]  /*6070*/  S2UR UR4, SR_CgaCtaId ;  /* 0x00000000000479c3 */ /* 0x000e220000008800 */
[----:B------:R-:W-:-:S07]  /*6080*/  MOV R6, 0x400 ;  /* 0x0000040000067802 */ /* 0x000fce0000000f00 */
[----:B------:R-:W1:Y:S01]  /*6090*/  @!P2 LDC R7, c[0x0][0x500] ;  /* 0x00014000ff07ab82 */ /* 0x000e620000000800 */
[----:B0-----:R-:W-:-:S05]  /*60a0*/  IMAD.U32 R11, RZ, RZ, UR4 ;  /* 0x00000004ff0b7e24 */ /* 0x001fca000f8e00ff */
[----:B------:R-:W-:Y:S02]  /*60b0*/  LEA R14, R11, R6, 0x18 ;  /* 0x000000060b0e7211 */ /* 0x000fe400078ec0ff */
[----:B------:R-:W-:-:S03]  /*60c0*/  SHF.L.U32 R6, R4, 0x1f, RZ ;  /* 0x0000001f04067819 */ /* 0x000fc600000006ff */
[----:B------:R-:W-:-:S04]  /*60d0*/  IMAD R15, R5, 0x8, R14 ;  /* 0x00000008050f7824 */ /* 0x000fc800078e020e */
[----:B------:R-:W0:Y:S02]  /*60e0*/  SYNCS.PHASECHK.TRANS64.TRYWAIT P1, [R15+URZ+0x128], R6 ;  /* 0x000128060f0075a7 */ /* 0x000e24000802017f */
[----:B01----:R-:W-:Y:S05]  /*60f0*/  @!P1 BRA `(.L_x_178) ;  /* 0x0000002000649947 */ /* 0x003fea0003800000 */
.L_x_233:
[----:B0-----:R-:W-:Y:S01]  /*6100*/  PRMT R6, R9, 0x9910, RZ ;  /* 0x0000991009067816 */ /* 0x001fe200000000ff */
[----:B------:R0:W-:Y:S03]  /*6110*/  @!P2 SYNCS.ARRIVE.TRANS64 RZ, [R15+URZ], R7 ;  /* 0x000000070fffa9a7 */ /* 0x0001e6000800003f */
[----:B------:R-:W-:-:S13]  /*6120*/  ISETP.NE.AND P1, PT, R6, 0x2, PT ;  /* 0x000000020600780c */ /* 0x000fda0003f25270 */
[----:B0-----:R-:W-:Y:S05]  /*6130*/  @P1 BRA `(.L_x_179) ;  /* 0x0000000000041947 */ /* 0x001fea0003800000 */
[----:B------:R-:W-:Y:S01]  /*6140*/  BPT.TRAP 0x1 ;  /* 0x000000040000795c */ /* 0x000fe20000300000 */
.L_x_179:
[----:B------:R-:W-:Y:S05]  /*6150*/  @P0 BRA `(.L_x_180) ;  /* 0x0000000000040947 */ /* 0x000fea0003800000 */
[----:B------:R-:W-:Y:S01]  /*6160*/  BPT.TRAP 0x1 ;  /* 0x000000040000795c */ /* 0x000fe20000300000 */
.L_x_180:
[C---:B------:R-:W-:Y:S01]  /*6170*/  IMAD R6, R5.reuse, 0x800, R12 ;  /* 0x0000080005067824 */ /* 0x040fe200078e020c */
[----:B------:R-:W-:Y:S01]  /*6180*/  R2UR UR8, R14 ;  /* 0x000000000e0872ca */ /* 0x000fe200000e0000 */
[----:B------:R-:W-:Y:S01]  /*6190*/  IMAD R14, R5, 0x1000, R14 ;  /* 0x00001000050e7824 */ /* 0x000fe200078e020e */
[----:B------:R-:W-:Y:S01]  /*61a0*/  R2UR UR17, R13 ;  /* 0x000000000d1172ca */ /* 0x000fe200000e0000 */
[----:B------:R-:W-:Y:S01]  /*61b0*/  VIADD R21, R21, 0xffffffff ;  /* 0xffffffff15157836 */ /* 0x000fe20000000000 */
[----:B------:R-:W-:Y:S01]  /*61c0*/  R2UR UR5, R6 ;  /* 0x00000000060572ca */ /* 0x000fe200000e0000 */
[----:B------:R-:W-:Y:S01]  /*61d0*/  UIADD3 UR4, UP0, UR20, 0xf0, URZ ;  /* 0x000000f014047890 */ /* 0x000fe2000ff1e03f */
[----:B------:R-:W-:Y:S01]  /*61e0*/  R2UR UR11, R14 ;  /* 0x000000000e0b72ca */ /* 0x000fe200000e0000 */
[----:B------:R-:W-:Y:S01]  /*61f0*/  UIADD3 UR24, UP1, UR20, 0x1f0, URZ ;  /* 0x000001f014187890 */ /* 0x000fe2000ff3e03f */
[----:B------:R-:W-:Y:S01]  /*6200*/  R2UR UR9, R15 ;  /* 0x000000000f0972ca */ /* 0x000fe200000e0000 */
[----:B------:R-:W-:Y:S01]  /*6210*/  VIADD R5, R5, 0x1 ;  /* 0x0000000105057836 */ /* 0x000fe20000000000 */
[----:B------:R-:W-:Y:S01]  /*6220*/  R2UR UR10, R20 ;  /* 0x00000000140a72ca */ /* 0x000fe200000e0000 */
[----:B------:R-:W-:Y:S01]  /*6230*/  UIADD3.X UR25, URZ, UR21, URZ, UP1, !UPT ;  /* 0x000000153f197290 */ /* 0x000fe20008ffe43f */
[----:B------:R-:W-:Y:S01]  /*6240*/  R2UR UR12, R18 ;  /* 0x00000000120c72ca */ /* 0x000fe200000e0000 */
[----:B------:R-:W-:Y:S01]  /*6250*/  UMOV UR19, 0xff0000 ;  /* 0x00ff000000137882 */ /* 0x000fe20000000000 */
[----:B------:R-:W-:Y:S01]  /*6260*/  R2UR UR18, R19 ;  /* 0x00000000131272ca */ /* 0x000fe200000e0000 */
[----:B------:R-:W-:Y:S01]  /*6270*/  UMOV UR6, 0x0 ;  /* 0x0000000000067882 */ /* 0x000fe20000000000 */
[----:B------:R-:W-:Y:S01]  /*6280*/  ISETP.GT.AND P3, PT, R21, 0x1, PT ;  /* 0x000000011500780c */ /* 0x000fe20003f64270 */
[----:B------:R-:W-:Y:S01]  /*6290*/  UIADD3 UR8, UR8, UR5, URZ ;  /* 0x0000000508087290 */ /* 0x000fe2000fffe03f */
[C---:B------:R-:W-:Y:S01]  /*62a0*/  ISETP.NE.AND P1, PT, R5.reuse, 0x25, PT ;  /* 0x000000250500780c */ /* 0x040fe20003f25270 */
[----:B------:R-:W-:Y:S01]  /*62b0*/  UIADD3.X UR5, URZ, UR21, URZ, UP0, !UPT ;  /* 0x000000153f057290 */ /* 0x000fe200087fe43f */
[----:B------:R-:W-:Y:S01]  /*62c0*/  VIADD R20, R20, 0x20 ;  /* 0x0000002014147836 */ /* 0x000fe20000000000 */
[----:B------:R-:W-:Y:S01]  /*62d0*/  UIADD3 UR13, UR11, 0x12b80, URZ ;  /* 0x00012b800b0d7890 */ /* 0x000fe2000fffe03f */
[----:B------:R-:W-:Y:S01]  /*62e0*/  SEL R7, RZ, 0x1, P1 ;  /* 0x00000001ff077807 */ /* 0x000fe20000800000 */
[----:B------:R-:W-:Y:S01]  /*62f0*/  UMOV UR7, 0x10000000 ;  /* 0x1000000000077882 */ /* 0x000fe20000000000 */
[----:B------:R-:W-:Y:S01]  /*6300*/  UMOV UR11, UR17 ;  /* 0x00000011000b7c82 */ /* 0x000fe20008000000 */
[----:B------:R-:W-:-:S02]  /*6310*/  SEL R5, R5, RZ, P1 ;  /* 0x000000ff05057207 */ /* 0x000fc40000800000 */
[----:B------:R-:W-:Y:S01]  /*6320*/  LOP3.LUT R4, R4, R7, RZ, 0x3c, !PT ;  /* 0x0000000704047212 */ /* 0x000fe200078e3cff */
[----:B------:R0:W-:Y:S02]  /*6330*/  UTMALDG.3D.MULTICAST [UR8], [UR4], UR19, desc[UR6] ;  /* 0x00000608040073b4 */ /* 0x0001e40008011813 */
[----:B0-----:R-:W-:Y:S01]  /*6340*/  UMOV UR8, UR13 ;  /* 0x0000000d00087c82 */ /* 0x001fe20008000000 */
[----:B------:R-:W-:Y:S02]  /*6350*/  UMOV UR11, UR18 ;  /* 0x00000012000b7c82 */ /* 0x000fe40008000000 */
[----:B------:R0:W-:Y:S02]  /*6360*/  UTMALDG.3D [UR8], [UR24], desc[UR6] ;  /* 0x00000608180075b4 */ /* 0x0001e40008011000 */
[----:B0-----:R-:W-:Y:S05]  /*6370*/  @P3 BRA `(.L_x_181) ;  /* 0xfffffffc003c3947 */ /* 0x001fea000383ffff */
.L_x_177:
[----:B------:R-:W-:Y:S05]  /*6380*/  BSYNC B1 ;  /* 0x0000000000017941 */ /* 0x000fea0003800000 */
.L_x_176:
[----:B------:R-:W3:Y:S01]  /*6390*/  LDL.64 R14, [R1] ;  /* 0x00000000010e7983 */ /* 0x000ee20000100a00 */
[----:B------:R-:W-:Y:S01]  /*63a0*/  LOP3.LUT P4, RZ, R10, 0xff, RZ, 0xc0, !PT ;  /* 0x000000ff0aff7812 */ /* 0x000fe2000788c0ff */
[----:B------:R-:W-:Y:S01]  /*63b0*/  VIADD R13, R8, UR40 ;  /* 0x00000028080d7c36 */ /* 0x000fe20008000000 */
[----:B------:R-:W-:Y:S01]  /*63c0*/  ULDC.64 UR4, c[0x0][0x650] ;  /* 0x0001940000047ab9 */ /* 0x000fe20000000a00 */
[----:B------:R-:W-:Y:S01]  /*63d0*/  IMAD.U32 R7, RZ, RZ, UR40 ;  /* 0x00000028ff077e24 */ /* 0x000fe2000f8e00ff */
[----:B------:R-:W-:Y:S01]  /*63e0*/  UISETP.GE.U32.AND UP0, UPT, UR40, 0x25, UPT ;  /* 0x000000252800788c */ /* 0x000fe2000bf06070 */
[C---:B------:R-:W-:Y:S01]  /*63f0*/  IMAD.WIDE.U32 R4, R13.reuse, -0x45306eb3, RZ ;  /* 0xbacf914d0d047825 */ /* 0x040fe200078e00ff */
[----:B------:R-:W-:Y:S01]  /*6400*/  ISETP.GT.U32.AND P1, PT, R13, 0x24, PT ;  /* 0x000000240d00780c */ /* 0x000fe20003f24070 */
[----:B------:R-:W-:Y:S01]  /*6410*/  BSSY B1, `(.L_x_182) ;  /* 0x000006c000017945 */ /* 0x000fe20003800000 */
[----:B------:R-:W-:Y:S01]  /*6420*/  PRMT R10, RZ, 0x7610, R10 ;  /* 0x00007610ff0a7816 */ /* 0x000fe2000000000a */
[----:B------:R-:W-:Y:S01]  /*6430*/  IMAD.MOV.U32 R22, RZ, RZ, -0x1 ;  /* 0xffffffffff167424 */ /* 0x000fe200078e00ff */
[----:B------:R-:W-:Y:S01]  /*6440*/  ISETP.LT.U32.AND P1, PT, R7, 0x25, P1 ;  /* 0x000000250700780c */ /* 0x000fe20000f21070 */
[----:B------:R-:W-:Y:S01]  /*6450*/  IMAD.IADD R7, R13, 0x1, -R5 ;  /* 0x000000010d077824 */ /* 0x000fe200078e0a05 */
[----:B------:R-:W-:Y:S01]  /*6460*/  PLOP3.LUT P3, PT, PT, PT, UP0, 0x80, 0x0 ;  /* 0x000000000000781c */ /* 0x000fe20003f6f008 */
[----:B------:R-:W0:Y:S01]  /*6470*/  @P4 S2R R11, SR_CgaCtaId ;  /* 0x00000000000b4919 */ /* 0x000e220000008800 */
[----:B------:R-:W-:Y:S01]  /*6480*/  SEL R4, RZ, 0x1, !P1 ;  /* 0x00000001ff047807 */ /* 0x000fe20004800000 */
[----:B------:R-:W-:Y:S01]  /*6490*/  IMAD.MOV.U32 R19, RZ, RZ, -0x1 ;  /* 0xffffffffff137424 */ /* 0x000fe200078e00ff */
[----:B------:R-:W-:Y:S01]  /*64a0*/  @P4 MOV R6, 0x400 ;  /* 0x0000040000064802 */ /* 0x000fe20000000f00 */
[----:B------:R-:W-:Y:S01]  /*64b0*/  IMAD.MOV.U32 R18, RZ, RZ, -0x1 ;  /* 0xffffffffff127424 */ /* 0x000fe200078e00ff */
[----:B------:R-:W-:-:S02]  /*64c0*/  LEA.HI R7, R7, R5, RZ, 0x1f ;  /* 0x0000000507077211 */ /* 0x000fc400078ff8ff */
[----:B------:R-:W-:Y:S02]  /*64d0*/  LOP3.LUT R3, R3, R4, RZ, 0x3c, !PT ;  /* 0x0000000403037212 */ /* 0x000fe400078e3cff */
[----:B------:R-:W-:Y:S02]  /*64e0*/  SHF.R.U32.HI R8, RZ, 0x5, R7 ;  /* 0x00000005ff087819 */ /* 0x000fe40000011607 */
[----:B------:R-:W-:Y:S02]  /*64f0*/  PRMT R4, RZ, 0x7610, R4 ;  /* 0x00007610ff047816 */ /* 0x000fe40000000004 */
[----:B------:R-:W-:Y:S01]  /*6500*/  @P3 LOP3.LUT R3, R3, 0x1, R8, 0x78, !PT ;  /* 0x0000000103033812 */ /* 0x000fe200078e7808 */
[----:B------:R-:W-:Y:S01]  /*6510*/  IMAD R8, R8, -0x25, R13 ;  /* 0xffffffdb08087824 */ /* 0x000fe200078e020d */
[----:B0-----:R-:W-:-:S04]  /*6520*/  @P4 LEA R6, R11, R6, 0x18 ;  /* 0x000000060b064211 */ /* 0x001fc800078ec0ff */
[----:B------:R0:W-:Y:S01]  /*6530*/  @P4 SYNCS.ARRIVE.TRANS64.A1T0 RZ, [R6+URZ+0x288], RZ ;  /* 0x000288ff06ff49a7 */ /* 0x0001e2000810003f */
[----:B---3--:R-:W-:-:S05]  /*6540*/  IADD3 R16, P1, R16, R14, RZ ;  /* 0x0000000e10107210 */ /* 0x008fca0007f3e0ff */
[----:B------:R-:W-:Y:S01]  /*6550*/  IMAD.X R17, R17, 0x1, R0, P1 ;  /* 0x0000000111117824 */ /* 0x000fe200008e0600 */
[----:B------:R-:W-:-:S04]  /*6560*/  ISETP.GE.U32.AND P1, PT, R16, UR4, PT ;  /* 0x0000000410007c0c */ /* 0x000fc8000bf26070 */
[----:B------:R-:W-:-:S13]  /*6570*/  ISETP.GE.U32.AND.EX P1, PT, R17, UR5, PT, P1 ;  /* 0x0000000511007c0c */ /* 0x000fda000bf26110 */
[----:B0-----:R-:W-:Y:S05]  /*6580*/  @P1 BRA `(.L_x_183) ;  /* 0x0000000400501947 */ /* 0x001fea0003800000 */
[----:B------:R-:W0:Y:S01]  /*6590*/  S2R R13, SR_CTAID.X ;  /* 0x00000000000d7919 */ /* 0x000e220000002500 */
[----:B------:R-:W-:Y:S01]  /*65a0*/  ULDC.64 UR4, c[0x0][0x628] ;  /* 0x00018a0000047ab9 */ /* 0x000fe20000000a00 */
[----:B------:R-:W-:Y:S01]  /*65b0*/  ULDC UR7, c[0x0][0x630] ;  /* 0x00018c0000077ab9 */ /* 0x000fe20000000800 */
[----:B------:R-:W-:Y:S01]  /*65c0*/  ISETP.NE.U32.AND P1, PT, RZ, UR4, PT ;  /* 0x00000004ff007c0c */ /* 0x000fe2000bf25070 */
[----:B------:R-:W1:Y:S01]  /*65d0*/  S2R R14, SR_CTAID.Y ;  /* 0x00000000000e7919 */ /* 0x000e620000002600 */
[----:B------:R-:W-:Y:S01]  /*65e0*/  ULDC UR8, c[0x0][0x150] ;  /* 0x0000540000087ab9 */ /* 0x000fe20000000800 */
[----:B------:R-:W-:Y:S01]  /*65f0*/  IMAD.MOV.U32 R4, RZ, RZ, R16 ;  /* 0x000000ffff047224 */ /* 0x000fe200078e0010 */
[----:B------:R-:W-:Y:S01]  /*6600*/  ISETP.NE.AND.EX P1, PT, RZ, UR5, PT, P1 ;  /* 0x00000005ff007c0c */ /* 0x000fe2000bf25310 */
[----:B------:R-:W-:Y:S01]  /*6610*/  IMAD.MOV.U32 R5, RZ, RZ, R17 ;  /* 0x000000ffff057224 */ /* 0x000fe200078e0011 */
[----:B0-----:R-:W-:-:S11]  /*6620*/  I2FP.F32.U32 R19, R13 ;  /* 0x0000000d00137245 */ /* 0x001fd60000201000 */
[----:B------:R-:W-:Y:S05]  /*6630*/  @!P1 BRA `(.L_x_184) ;  /* 0x0000000000289947 */ /* 0x000fea0003800000 */
[----:B------:R-:W-:Y:S02]  /*6640*/  ULDC UR6, c[0x0][0x634] ;  /* 0x00018d0000067ab9 */ /* 0x000fe40000000800 */
[----:B------:R-:W-:-:S05]  /*6650*/  IADD3 R5, P1, R16, UR6, RZ ;  /* 0x0000000610057c10 */ /* 0x000fca000ff3e0ff */
[----:B------:R-:W-:-:S04]  /*6660*/  IMAD.X R15, RZ, RZ, R17, P1 ;  /* 0x000000ffff0f7224 */ /* 0x000fc800008e0611 */
[----:B------:R-:W-:-:S04]  /*6670*/  IMAD.WIDE.U32 R6, R15, UR4, RZ ;  /* 0x000000040f067c25 */ /* 0x000fc8000f8e00ff */
[----:B------:R-:W-:-:S04]  /*6680*/  IMAD.WIDE.U32 R6, P1, R5, UR5, R6 ;  /* 0x0000000505067c25 */ /* 0x000fc8000f820006 */
[----:B------:R-:W-:-:S04]  /*6690*/  IMAD.WIDE.U32 R4, R5, UR4, RZ ;  /* 0x0000000405047c25 */ /* 0x000fc8000f8e00ff */
[----:B------:R-:W-:Y:S01]  /*66a0*/  IMAD.MOV.U32 R4, RZ, RZ, R7 ;  /* 0x000000ffff047224 */ /* 0x000fe200078e0007 */
[----:B------:R-:W-:Y:S01]  /*66b0*/  IADD3 RZ, P3, R5, R6, RZ ;  /* 0x0000000605ff7210 */ /* 0x000fe20007f7e0ff */
[----:B------:R-:W-:-:S04]  /*66c0*/  IMAD.X R5, RZ, RZ, RZ, P1 ;  /* 0x000000ffff057224 */ /* 0x000fc800008e06ff */
[----:B------:R-:W-:-:S08]  /*66d0*/  IMAD.WIDE.U32.X R4, R15, UR5, R4, P3 ;  /* 0x000000050f047c25 */ /* 0x000fd000098e0404 */
.L_x_184:
[--C-:B------:R-:W-:Y:S01]  /*66e0*/  SHF.R.U64 R18, R4, UR7, R5.reuse ;  /* 0x0000000704127c19 */ /* 0x100fe20008001205 */
[----:B------:R-:W-:Y:S01]  /*66f0*/  FMUL R19, R19, UR8 ;  /* 0x0000000813137c20 */ /* 0x000fe20008400000 */
[----:B------:R-:W-:Y:S01]  /*6700*/  SHF.R.U32.HI R4, RZ, UR7, R5 ;  /* 0x00000007ff047c19 */ /* 0x000fe20008011605 */
[----:B------:R-:W0:Y:S01]  /*6710*/  LDC R6, c[0x0][0x144] ;  /* 0x00005100ff067b82 */ /* 0x000e220000000800 */
[----:B------:R-:W-:Y:S01]  /*6720*/  IADD3 R5, P1, RZ, -R18, RZ ;  /* 0x80000012ff057210 */ /* 0x000fe20007f3e0ff */
[----:B------:R-:W-:Y:S01]  /*6730*/  ULDC UR6, c[0x0][0x154] ;  /* 0x0000550000067ab9 */ /* 0x000fe20000000800 */
[----:B-1----:R-:W-:Y:S01]  /*6740*/  I2FP.F32.U32 R7, R14 ;  /* 0x0000000e00077245 */ /* 0x002fe20000201000 */
[----:B------:R-:W1:Y:S01]  /*6750*/  F2I.U32.TRUNC.NTZ R19, R19 ;  /* 0x0000001300137305 */ /* 0x000e62000020f000 */
[----:B------:R-:W-:Y:S01]  /*6760*/  ULDC.64 UR4, c[0x0][0x620] ;  /* 0x0001880000047ab9 */ /* 0x000fe20000000a00 */
[----:B------:R-:W-:Y:S01]  /*6770*/  IMAD.X R4, RZ, RZ, ~R4, P1 ;  /* 0x000000ffff047224 */ /* 0x000fe200008e0e04 */
[----:B------:R-:W-:Y:S01]  /*6780*/  ISETP.NE.AND P4, PT, R2, 0x1, PT ;  /* 0x000000010200780c */ /* 0x000fe20003f85270 */
[----:B------:R-:W-:Y:S01]  /*6790*/  FMUL R20, R7, UR6 ;  /* 0x0000000607147c20 */ /* 0x000fe20008400000 */
[----:B------:R-:W3:Y:S01]  /*67a0*/  LDC R21, c[0x0][0x148] ;  /* 0x00005200ff157b82 */ /* 0x000ee20000000800 */
[----:B------:R-:W-:Y:S01]  /*67b0*/  IMAD R4, R4, UR4, RZ ;  /* 0x0000000404047c24 */ /* 0x000fe2000f8e02ff */
[----:B------:R-:W-:-:S02]  /*67c0*/  ULDC.64 UR6, c[0x0][0x640] ;  /* 0x0001900000067ab9 */ /* 0x000fc40000000a00 */
[----:B------:R-:W-:Y:S01]  /*67d0*/  ISETP.NE.U32.AND P1, PT, RZ, UR6, PT ;  /* 0x00000006ff007c0c */ /* 0x000fe2000bf25070 */
[----:B------:R-:W4:Y:S01]  /*67e0*/  F2I.U32.TRUNC.NTZ R20, R20 ;  /* 0x0000001400147305 */ /* 0x000f22000020f000 */
[C---:B------:R-:W-:Y:S02]  /*67f0*/  IMAD R7, R5.reuse, UR5, R4 ;  /* 0x0000000505077c24 */ /* 0x040fe4000f8e0204 */
[----:B------:R-:W-:Y:S01]  /*6800*/  IMAD.WIDE.U32 R4, R5, UR4, R16 ;  /* 0x0000000405047c25 */ /* 0x000fe2000f8e0010 */
[----:B------:R-:W-:Y:S01]  /*6810*/  ULDC UR4, c[0x0][0x618] ;  /* 0x0001860000047ab9 */ /* 0x000fe20000000800 */
[----:B------:R-:W-:Y:S02]  /*6820*/  ISETP.NE.AND.EX P1, PT, RZ, UR7, PT, P1 ;  /* 0x00000007ff007c0c */ /* 0x000fe4000bf25310 */
[----:B------:R-:W-:Y:S02]  /*6830*/  IMAD.IADD R5, R5, 0x1, R7 ;  /* 0x0000000105057824 */ /* 0x000fe400078e0207 */
[----:B-1----:R-:W-:-:S03]  /*6840*/  IMAD.MOV R19, RZ, RZ, -R19 ;  /* 0x000000ffff137224 */ /* 0x002fc600078e0a13 */
[----:B------:R-:W-:Y:S01]  /*6850*/  SHF.R.U64 R15, R4, UR4, R5 ;  /* 0x00000004040f7c19 */ /* 0x000fe20008001205 */
[----:B0-----:R-:W-:Y:S01]  /*6860*/  IMAD R13, R6, R19, R13 ;  /* 0x00000013060d7224 */ /* 0x001fe200078e020d */
[----:B------:R-:W-:Y:S01]  /*6870*/  SHF.R.U32.HI R4, RZ, UR4, R5 ;  /* 0x00000004ff047c19 */ /* 0x000fe20008011605 */
[----:B------:R-:W-:Y:S01]  /*6880*/  ULDC UR4, c[0x0][0x608] ;  /* 0x0001820000047ab9 */ /* 0x000fe20000000800 */
[----:B----4-:R-:W-:Y:S02]  /*6890*/  IMAD.MOV R6, RZ, RZ, -R20 ;  /* 0x000000ffff067224 */ /* 0x010fe400078e0a14 */
[--C-:B------:R-:W-:Y:S02]  /*68a0*/  SHF.R.U64 R20, R15, UR4, R4.reuse ;  /* 0x000000040f147c19 */ /* 0x100fe40008001204 */
[----:B------:R-:W-:Y:S01]  /*68b0*/  SHF.R.U32.HI R5, RZ, UR4, R4 ;  /* 0x00000004ff057c19 */ /* 0x000fe20008011604 */
[----:B------:R-:W-:Y:S01]  /*68c0*/  ULDC UR4, c[0x0][0x658] ;  /* 0x0001960000047ab9 */ /* 0x000fe20000000800 */
[----:B---3--:R-:W-:-:S02]  /*68d0*/  @P4 IMAD R13, R21, R6, R14 ;  /* 0x00000006150d4224 */ /* 0x008fc400078e020e */
[--C-:B------:R-:W-:Y:S02]  /*68e0*/  SHF.R.U64 R14, R20, UR4, R5.reuse ;  /* 0x00000004140e7c19 */ /* 0x100fe40008001205 */
[----:B------:R-:W-:-:S03]  /*68f0*/  SHF.R.U32.HI R19, RZ, UR4, R5 ;  /* 0x00000004ff137c19 */ /* 0x000fc60008011605 */
[----:B------:R-:W-:Y:S02]  /*6900*/  IMAD.MOV.U32 R6, RZ, RZ, R14 ;  /* 0x000000ffff067224 */ /* 0x000fe400078e000e */
[----:B------:R-:W-:Y:S01]  /*6910*/  IMAD.MOV.U32 R5, RZ, RZ, R19 ;  /* 0x000000ffff057224 */ /* 0x000fe200078e0013 */
[----:B------:R-:W-:Y:S06]  /*6920*/  @!P1 BRA `(.L_x_185) ;  /* 0x00000000002c9947 */ /* 0x000fec0003800000 */
        /* <DEDUP_REMOVED lines=9> */
[----:B------:R-:W-:-:S04]  /*69c0*/  IMAD.WIDE.U32.X R4, R19, UR7, R4, P3 ;  /* 0x0000000713047c25 */ /* 0x000fc800098e0404 */
[----:B------:R-:W-:-:S07]  /*69d0*/  IMAD.MOV.U32 R6, RZ, RZ, R4 ;  /* 0x000000ffff067224 */ /* 0x000fce00078e0004 */
.L_x_185:
[----:B------:R-:W-:Y:S01]  /*69e0*/  ULDC UR4, c[0x0][0x648] ;  /* 0x0001920000047ab9 */ /* 0x000fe20000000800 */
[----:B------:R-:W-:Y:S01]  /*69f0*/  LOP3.LUT R4, R20, UR15, RZ, 0xc0, !PT ;  /* 0x0000000f14047c12 */ /* 0x000fe2000f8ec0ff */
[----:B------:R-:W-:Y:S01]  /*6a00*/  ULDC UR5, c[0x0][0x610] ;  /* 0x0001840000057ab9 */ /* 0x000fe20000000800 */
[----:B------:R-:W-:Y:S01]  /*6a10*/  SHF.R.U64 R5, R6, UR4, R5 ;  /* 0x0000000406057c19 */ /* 0x000fe20008001205 */
[----:B------:R-:W-:Y:S01]  /*6a20*/  ULDC UR4, c[0x0][0x638] ;  /* 0x00018e0000047ab9 */ /* 0x000fe20000000800 */
[----:B------:R-:W-:-:S03]  /*6a30*/  LOP3.LUT R15, R15, UR14, RZ, 0xc0, !PT ;  /* 0x0000000e0f0f7c12 */ /* 0x000fc6000f8ec0ff */
[----:B------:R-:W-:Y:S02]  /*6a40*/  IMAD.MOV R7, RZ, RZ, -R5 ;  /* 0x000000ffff077224 */ /* 0x000fe400078e0a05 */
[----:B------:R-:W-:Y:S02]  /*6a50*/  IMAD R4, R5, UR16, R4 ;  /* 0x0000001005047c24 */ /* 0x000fe4000f8e0204 */
[----:B------:R-:W-:Y:S01]  /*6a60*/  IMAD R14, R7, UR4, R14 ;  /* 0x00000004070e7c24 */ /* 0x000fe2000f8e020e */
[----:B------:R-:W-:Y:S01]  /*6a70*/  ULDC UR4, c[0x0][0x600] ;  /* 0x0001800000047ab9 */ /* 0x000fe20000000800 */
[----:B------:R-:W-:Y:S02]  /*6a80*/  IMAD R13, R4, UR5, R13 ;  /* 0x00000005040d7c24 */ /* 0x000fe4000f8e020d */
[----:B------:R-:W-:Y:S02]  /*6a90*/  IMAD R14, R14, UR4, R15 ;  /* 0x000000040e0e7c24 */ /* 0x000fe4000f8e020f */
[----:B------:R-:W-:-:S03]  /*6aa0*/  IMAD.MOV.U32 R4, RZ, RZ, 0x1 ;  /* 0x00000001ff047424 */ /* 0x000fc600078e00ff */
[----:B------:R-:W-:Y:S02]  /*6ab0*/  SEL R19, R14, R13, !P4 ;  /* 0x0000000d0e137207 */ /* 0x000fe40006000000 */
[----:B------:R-:W-:-:S07]  /*6ac0*/  SEL R22, R13, R14, !P4 ;  /* 0x0000000e0d167207 */ /* 0x000fce0006000000 */
.L_x_183:
[----:B------:R-:W-:Y:S05]  /*6ad0*/  BSYNC B1 ;  /* 0x0000000000017941 */ /* 0x000fea0003800000 */
.L_x_182:
[----:B------:R-:W-:-:S13]  /*6ae0*/  LOP3.LUT P1, RZ, R4, 0xff, RZ, 0xc0, !PT ;  /* 0x000000ff04ff7812 */ /* 0x000fda000782c0ff */
[----:B------:R-:W-:Y:S05]  /*6af0*/  @P1 BRA `(.L_x_186) ;  /* 0xfffffff400241947 */ /* 0x000fea000383ffff */
[----:B------:R-:W-:Y:S05]  /*6b00*/  BSYNC B0 ;  /* 0x0000000000007941 */ /* 0x000fea0003800000 */
.L_x_174:
[----:B------:R-:W-:-:S03]  /*6b10*/  UMOV UR4, 0xffffffff ;  /* 0xffffffff00047882 */ /* 0x000fc60000000000 */
[----:B------:R-:W-:Y:S05]  /*6b20*/  BRA.DIV UR4, `(.L_x_187) ;  /* 0x0000001604ec7947 */ /* 0x000fea000b800000 */
[----:B------:R-:W-:-:S13]  /*6b30*/  ELECT P6, URZ, PT ;  /* 0x00000000003f782f */ /* 0x000fda00038c0000 */
.L_x_236:
[----:B------:R-:W-:Y:S04]  /*6b40*/  BSSY B0, `(.L_x_188) ;  /* 0x0000154000007945 */ /* 0x000fe80003800000 */
[----:B------:R-:W-:Y:S05]  /*6b50*/  @!P6 BRA `(.L_x_189) ;  /* 0x000000140048e947 */ /* 0x000fea0003800000 */
[----:B------:R-:W-:-:S04]  /*6b60*/  LOP3.LUT R23, R23, 0x2, RZ, 0xfc, !PT ;  /* 0x0000000217177812 */ /* 0x000fc800078efcff */
[----:B------:R-:W-:-:S13]  /*6b70*/  ISETP.NE.AND P0, PT, R23, 0x3, PT ;  /* 0x000000031700780c */ /* 0x000fda0003f05270 */
[----:B------:R-:W-:Y:S05]  /*6b80*/  @!P0 BRA `(.L_x_190) ;  /* 0x0000000000048947 */ /* 0x000fea0003800000 */
[----:B------:R-:W-:Y:S01]  /*6b90*/  BPT.TRAP 0x1 ;  /* 0x000000040000795c */ /* 0x000fe20000300000 */
.L_x_190:
[----:B------:R-:W0:Y:S01]  /*6ba0*/  S2R R5, SR_CgaCtaId ;  /* 0x0000000000057919 */ /* 0x000e220000008800 */
[----:B------:R-:W-:Y:S02]  /*6bb0*/  MOV R0, 0x400 ;  /* 0x0000040000007802 */ /* 0x000fe40000000f00 */
[----:B------:R-:W-:Y:S02]  /*6bc0*/  SHF.L.U32 R2, R3, 0x1f, RZ ;  /* 0x0000001f03027819 */ /* 0x000fe400000006ff */
[----:B0-----:R-:W-:-:S05]  /*6bd0*/  LEA R5, R5, R0, 0x18 ;  /* 0x0000000005057211 */ /* 0x001fca00078ec0ff */
[----:B------:R-:W-:-:S04]  /*6be0*/  VIADD R5, R5, 0x128 ;  /* 0x0000012805057836 */ /* 0x000fc80000000000 */
[C---:B------:R-:W-:Y:S02]  /*6bf0*/  IMAD R7, R8.reuse, 0x8, R5 ;  /* 0x0000000808077824 */ /* 0x040fe400078e0205 */
[----:B------:R-:W-:Y:S02]  /*6c00*/  VIADD R8, R8, 0x1 ;  /* 0x0000000108087836 */ /* 0x000fe40000000000 */
[----:B------:R-:W0:Y:S03]  /*6c10*/  SYNCS.PHASECHK.TRANS64.TRYWAIT P0, [R7+URZ], R2 ;  /* 0x00000002070075a7 */ /* 0x000e26000800017f */
[----:B------:R-:W-:-:S04]  /*6c20*/  ISETP.NE.AND P1, PT, R8, 0x25, PT ;  /* 0x000000250800780c */ /* 0x000fc80003f25270 */
[----:B------:R-:W-:Y:S02]  /*6c30*/  SEL R0, RZ, 0x1, P1 ;  /* 0x00000001ff007807 */ /* 0x000fe40000800000 */
[----:B------:R-:W-:Y:S02]  /*6c40*/  SEL R8, R8, RZ, P1 ;  /* 0x000000ff08087207 */ /* 0x000fe40000800000 */
[----:B------:R-:W-:-:S03]  /*6c50*/  LOP3.LUT R9, R3, R0, RZ, 0x3c, !PT ;  /* 0x0000000003097212 */ /* 0x000fc600078e3cff */
[----:B------:R-:W-:Y:S01]  /*6c60*/  IMAD R6, R8, 0x8, R5 ;  /* 0x0000000808067824 */ /* 0x000fe200078e0205 */
[----:B------:R-:W-:Y:S01]  /*6c70*/  SHF.L.U32 R3, R9, 0x1f, RZ ;  /* 0x0000001f09037819 */ /* 0x000fe200000006ff */
[----:B0-----:R-:W-:Y:S06]  /*6c80*/  @!P0 BRA `(.L_x_191) ;  /* 0x0000001400b48947 */ /* 0x001fec0003800000 */
.L_x_237:
[----:B------:R-:W1:Y:S01]  /*6c90*/  SYNCS.PHASECHK.TRANS64.TRYWAIT P0, [R6+URZ], R3 ;  /* 0x00000003060075a7 */ /* 0x000e62000800017f */
[----:B------:R-:W-:-:S05]  /*6ca0*/  VIADD R0, R8, 0x1 ;  /* 0x0000000108007836 */ /* 0x000fca0000000000 */
[----:B------:R-:W-:-:S04]  /*6cb0*/  ISETP.NE.AND P1, PT, R0, 0x25, PT ;  /* 0x000000250000780c */ /* 0x000fc80003f25270 */
[----:B0-----:R-:W-:Y:S02]  /*6cc0*/  SEL R2, RZ, 0x1, P1 ;  /* 0x00000001ff027807 */ /* 0x001fe40000800000 */
[----:B------:R-:W-:Y:S02]  /*6cd0*/  SEL R0, R0, RZ, P1 ;  /* 0x000000ff00007207 */ /* 0x000fe40000800000 */
[----:B------:R-:W-:-:S03]  /*6ce0*/  LOP3.LUT R9, R9, R2, RZ, 0x3c, !PT ;  /* 0x0000000209097212 */ /* 0x000fc600078e3cff */
[----:B------:R-:W-:Y:S01]  /*6cf0*/  IMAD R7, R0, 0x8, R5 ;  /* 0x0000000800077824 */ /* 0x000fe200078e0205 */
[----:B------:R-:W-:Y:S01]  /*6d00*/  SHF.L.U32 R4, R9, 0x1f, RZ ;  /* 0x0000001f09047819 */ /* 0x000fe200000006ff */
[----:B-1----:R-:W-:Y:S06]  /*6d10*/  @!P0 BRA `(.L_x_192) ;  /* 0x0000001400a48947 */ /* 0x002fec0003800000 */
.L_x_238:
[----:B------:R-:W1:Y:S01]  /*6d20*/  SYNCS.PHASECHK.TRANS64.TRYWAIT P0, [R7+URZ], R4 ;  /* 0x00000004070075a7 */ /* 0x000e62000800017f */
[----:B------:R-:W-:-:S05]  /*6d30*/  VIADD R0, R0, 0x1 ;  /* 0x0000000100007836 */ /* 0x000fca0000000000 */
[----:B------:R-:W-:-:S04]  /*6d40*/  ISETP.NE.AND P1, PT, R0, 0x25, PT ;  /* 0x000000250000780c */ /* 0x000fc80003f25270 */
[----:B------:R-:W-:Y:S02]  /*6d50*/  SEL R2, RZ, 0x1, P1 ;  /* 0x00000001ff027807 */ /* 0x000fe40000800000 */
[----:B------:R-:W-:Y:S02]  /*6d60*/  SEL R0, R0, RZ, P1 ;  /* 0x000000ff00007207 */ /* 0x000fe40000800000 */
[----:B------:R-:W-:-:S03]  /*6d70*/  LOP3.LUT R9, R9, R2, RZ, 0x3c, !PT ;  /* 0x0000000209097212 */ /* 0x000fc600078e3cff */
[----:B0-----:R-:W-:Y:S01]  /*6d80*/  IMAD R6, R0, 0x8, R5 ;  /* 0x0000000800067824 */ /* 0x001fe200078e0205 */
[----:B------:R-:W-:Y:S01]  /*6d90*/  SHF.L.U32 R3, R9, 0x1f, RZ ;  /* 0x0000001f09037819 */ /* 0x000fe200000006ff */
[----:B-1----:R-:W-:Y:S06]  /*6da0*/  @!P0 BRA `(.L_x_193) ;  /* 0x0000001400948947 */ /* 0x002fec0003800000 */
.L_x_239:
        /* <DEDUP_REMOVED lines=9> */
.L_x_240:
        /* <DEDUP_REMOVED lines=9> */
.L_x_241:
        /* <DEDUP_REMOVED lines=9> */
.L_x_242:
        /* <DEDUP_REMOVED lines=9> */
.L_x_243:
        /* <DEDUP_REMOVED lines=9> */
.L_x_244:
        /* <DEDUP_REMOVED lines=9> */
.L_x_245:
        /* <DEDUP_REMOVED lines=9> */
.L_x_246:
        /* <DEDUP_REMOVED lines=9> */
.L_x_247:
        /* <DEDUP_REMOVED lines=9> */
.L_x_248:
        /* <DEDUP_REMOVED lines=9> */
.L_x_249:
        /* <DEDUP_REMOVED lines=9> */
.L_x_250:
        /* <DEDUP_REMOVED lines=9> */
.L_x_251:
        /* <DEDUP_REMOVED lines=9> */
.L_x_252:
        /* <DEDUP_REMOVED lines=9> */
.L_x_253:
        /* <DEDUP_REMOVED lines=9> */
.L_x_254:
        /* <DEDUP_REMOVED lines=9> */
.L_x_255:
        /* <DEDUP_REMOVED lines=9> */
.L_x_256:
        /* <DEDUP_REMOVED lines=9> */
.L_x_257:
        /* <DEDUP_REMOVED lines=9> */
.L_x_258:
        /* <DEDUP_REMOVED lines=9> */
.L_x_259:
        /* <DEDUP_REMOVED lines=9> */
.L_x_260:
        /* <DEDUP_REMOVED lines=9> */
.L_x_261:
        /* <DEDUP_REMOVED lines=9> */
.L_x_262:
        /* <DEDUP_REMOVED lines=9> */
.L_x_263:
        /* <DEDUP_REMOVED lines=9> */
.L_x_264:
        /* <DEDUP_REMOVED lines=9> */
.L_x_265:
        /* <DEDUP_REMOVED lines=9> */
.L_x_266:
        /* <DEDUP_REMOVED lines=9> */
.L_x_267:
        /* <DEDUP_REMOVED lines=9> */
.L_x_268:
        /* <DEDUP_REMOVED lines=9> */
.L_x_269:
        /* <DEDUP_REMOVED lines=9> */
.L_x_270:
        /* <DEDUP_REMOVED lines=9> */
.L_x_271:
[----:B------:R-:W1:Y:S01]  /*7fb0*/  SYNCS.PHASECHK.TRANS64.TRYWAIT P0, [R6+URZ], R3 ;  /* 0x00000003060075a7 */ /* 0x000e62000800017f */
[----:B------:R-:W-:-:S05]  /*7fc0*/  VIADD R0, R0, 0x1 ;  /* 0x0000000100007836 */ /* 0x000fca0000000000 */
[----:B------:R-:W-:-:S04]  /*7fd0*/  ISETP.NE.AND P1, PT, R0, 0x25, PT ;  /* 0x000000250000780c */ /* 0x000fc80003f25270 */
[----:B------:R-:W-:Y:S02]  /*7fe0*/  SEL R2, RZ, 0x1, P1 ;  /* 0x00000001ff027807 */ /* 0x000fe40000800000 */
[----:B------:R-:W-:Y:S02]  /*7ff0*/  SEL R0, R0, RZ, P1 ;  /* 0x000000ff00007207 */ /* 0x000fe40000800000 */
[----:B------:R-:W-:Y:S01]  /*8000*/  LOP3.LUT R2, R9, R2, RZ, 0x3c, !PT ;  /* 0x0000000209027212 */ /* 0x000fe200078e3cff */
[----:B-1----:R-:W-:Y:S06]  /*8010*/  @!P0 BRA `(.L_x_226) ;  /* 0x0000000c008c8947 */ /* 0x002fec0003800000 */
.L_x_272:
[----:B------:R-:W-:Y:S01]  /*8020*/  IMAD R5, R0, 0x8, R5 ;  /* 0x0000000800057824 */ /* 0x000fe200078e0205 */
[----:B------:R-:W-:-:S07]  /*8030*/  SHF.L.U32 R0, R2, 0x1f, RZ ;  /* 0x0000001f02007819 */ /* 0x000fce00000006ff */
.L_x_227:
[----:B---3--:R3:W4:Y:S02]  /*8040*/  SYNCS.PHASECHK.TRANS64.TRYWAIT P0, [R5+URZ], R0 ;  /* 0x00000000050075a7 */ /* 0x008724000800017f */
[----:B----4-:R-:W-:Y:S05]  /*8050*/  @!P0 NANOSLEEP.SYNCS 0x989680 ;  /* 0x009896800000895d */ /* 0x010fea0003900000 */
[----:B------:R-:W4:Y:S02]  /*8060*/  @!P0 SYNCS.PHASECHK.TRANS64 P0, [R5+URZ], R0 ;  /* 0x00000000050085a7 */ /* 0x000f24000800007f */
[----:B----4-:R-:W-:Y:S05]  /*8070*/  @!P0 BRA `(.L_x_227) ;  /* 0xfffffffc00f08947 */ /* 0x010fea000383ffff */
.L_x_189:
[----:B------:R-:W-:Y:S05]  /*8080*/  BSYNC B0 ;  /* 0x0000000000007941 */ /* 0x000fea0003800000 */
.L_x_188:
[----:B------:R-:W-:Y:S05]  /*8090*/  EXIT ;  /* 0x000000000000794d */ /* 0x000fea0003800000 */
.L_x_20:
[----:B-1----:R-:W-:-:S04]  /*80a0*/  IMAD.U32 R3, RZ, RZ, UR43 ;  /* 0x0000002bff037e24 */ /* 0x002fc8000f8e00ff */
[----:B------:R1:W2:Y:S03]  /*80b0*/  SYNCS.PHASECHK.TRANS64.TRYWAIT P0, [R3+URZ+-0x8], R0 ;  /* 0xfffff800030075a7 */ /* 0x0002a6000800017f */
[----:B--2---:R-:W-:Y:S05]  /*80c0*/  @!P0 NANOSLEEP.SYNCS 0x989680 ;  /* 0x009896800000895d */ /* 0x004fea0003900000 */
[----:B------:R-:W2:Y:S02]  /*80d0*/  @!P0 SYNCS.PHASECHK.TRANS64 P0, [R3+URZ+-0x8], R0 ;  /* 0xfffff800030085a7 */ /* 0x000ea4000800007f */
[----:B--2---:R-:W-:Y:S05]  /*80e0*/  @!P0 BRA `(.L_x_20) ;  /* 0xfffffffc00ec8947 */ /* 0x004fea000383ffff */
[----:B------:R-:W-:Y:S05]  /*80f0*/  BRA `(.L_x_228) ;  /* 0xffffff9800b07947 */ /* 0x000fea000383ffff */
.L_x_25:
[----:B--2---:R2:W3:Y:S02]  /*8100*/  SYNCS.PHASECHK.TRANS64.TRYWAIT P1, [R3+URZ], R0 ;  /* 0x00000000030075a7 */ /* 0x0044e4000802017f */
[----:B---3--:R-:W-:Y:S05]  /*8110*/  @!P1 NANOSLEEP.SYNCS 0x989680 ;  /* 0x009896800000995d */ /* 0x008fea0003900000 */
[----:B------:R-:W3:Y:S02]  /*8120*/  @!P1 SYNCS.PHASECHK.TRANS64 P1, [R3+URZ], R0 ;  /* 0x00000000030095a7 */ /* 0x000ee4000802007f */
[----:B---3--:R-:W-:Y:S05]  /*8130*/  @!P1 BRA `(.L_x_25) ;  /* 0xfffffffc00f09947 */ /* 0x008fea000383ffff */
[----:B------:R-:W-:Y:S05]  /*8140*/  BRA `(.L_x_24) ;  /* 0xffffff9c00207947 */ /* 0x000fea000383ffff */
.L_x_30:
[----:B--2---:R-:W-:-:S04]  /*8150*/  IMAD.U32 R5, RZ, RZ, UR4 ;  /* 0x00000004ff057e24 */ /* 0x004fc8000f8e00ff */
[----:B------:R2:W3:Y:S03]  /*8160*/  SYNCS.PHASECHK.TRANS64.TRYWAIT P1, [R5+URZ], R4 ;  /* 0x00000004050075a7 */ /* 0x0004e6000802017f */
[----:B---3--:R-:W-:Y:S05]  /*8170*/  @!P1 NANOSLEEP.SYNCS 0x989680 ;  /* 0x009896800000995d */ /* 0x008fea0003900000 */
[----:B------:R-:W3:Y:S02]  /*8180*/  @!P1 SYNCS.PHASECHK.TRANS64 P1, [R5+URZ], R4 ;  /* 0x00000004050095a7 */ /* 0x000ee4000802007f */
[----:B---3--:R-:W-:Y:S05]  /*8190*/  @!P1 BRA `(.L_x_30) ;  /* 0xfffffffc00ec9947 */ /* 0x008fea000383ffff */
[----:B------:R-:W-:Y:S05]  /*81a0*/  BRA `(.L_x_29) ;  /* 0xffffff9c007c7947 */ /* 0x000fea000383ffff */
.L_x_38:
[----:B0-----:R-:W-:-:S04]  /*81b0*/  IMAD.U32 R3, RZ, RZ, UR43 ;  /* 0x0000002bff037e24 */ /* 0x001fc8000f8e00ff */
[----:B------:R0:W1:Y:S03]  /*81c0*/  SYNCS.PHASECHK.TRANS64.TRYWAIT P0, [R3+URZ+0x8], R0 ;  /* 0x00000800030075a7 */ /* 0x000066000800017f */
[----:B-1----:R-:W-:Y:S05]  /*81d0*/  @!P0 NANOSLEEP.SYNCS 0x989680 ;  /* 0x009896800000895d */ /* 0x002fea0003900000 */
[----:B------:R-:W1:Y:S02]  /*81e0*/  @!P0 SYNCS.PHASECHK.TRANS64 P0, [R3+URZ+0x8], R0 ;  /* 0x00000800030085a7 */ /* 0x000e64000800007f */
[----:B-1----:R-:W-:Y:S05]  /*81f0*/  @!P0 BRA `(.L_x_38) ;  /* 0xfffffffc00ec8947 */ /* 0x002fea000383ffff */
[----:B------:R-:W-:Y:S05]  /*8200*/  BRA `(.L_x_229) ;  /* 0xffffffa0007c7947 */ /* 0x000fea000383ffff */
.L_x_175:
[----:B------:R-:W-:Y:S01]  /*8210*/  BSSY B1, `(.L_x_230) ;  /* 0x0000006000017945 */ /* 0x000fe20003800000 */
[----:B------:R-:W-:-:S07]  /*8220*/  IMAD.MOV.U32 R15, RZ, RZ, -0x1 ;  /* 0xffffffffff0f7424 */ /* 0x000fce00078e00ff */
[----:B--2--5:R-:W-:Y:S05]  /*8230*/  WARPSYNC.COLLECTIVE R15, `(.L_x_231) ;  /* 0x000000000f0c7348 */ /* 0x024fea0003c00000 */
[----:B------:R-:W-:Y:S02]  /*8240*/  ELECT P6, UR62, PT ;  /* 0x00000000003e782f */ /* 0x000fe400038c0000 */
[----:B------:R-:W-:Y:S01]  /*8250*/  MOV R14, UR62 ;  /* 0x0000003e000e7c02 */ /* 0x000fe20008000f00 */
[----:B--2--5:R-:W-:Y:S10]  /*8260*/  ENDCOLLECTIVE ;  /* 0x000000000000791b */ /* 0x024ff40003800000 */
.L_x_231:
[----:B------:R-:W-:Y:S05]  /*8270*/  BSYNC B1 ;  /* 0x0000000000017941 */ /* 0x000fea0003800000 */
.L_x_230:
[----:B------:R-:W-:Y:S05]  /*8280*/  BRA `(.L_x_232) ;  /* 0xffffffdc004c7947 */ /* 0x000fea000383ffff */
.L_x_178:
[----:B0-----:R0:W1:Y:S02]  /*8290*/  SYNCS.PHASECHK.TRANS64.TRYWAIT P1, [R15+URZ+0x128], R6 ;  /* 0x000128060f0075a7 */ /* 0x001064000802017f */
[----:B-1----:R-:W-:Y:S05]  /*82a0*/  @!P1 NANOSLEEP.SYNCS 0x989680 ;  /* 0x009896800000995d */ /* 0x002fea0003900000 */
[----:B------:R-:W1:Y:S02]  /*82b0*/  @!P1 SYNCS.PHASECHK.TRANS64 P1, [R15+URZ+0x128], R6 ;  /* 0x000128060f0095a7 */ /* 0x000e64000802007f */
[----:B-1----:R-:W-:Y:S05]  /*82c0*/  @!P1 BRA `(.L_x_178) ;  /* 0xfffffffc00f09947 */ /* 0x002fea000383ffff */
[----:B------:R-:W-:Y:S05]  /*82d0*/  BRA `(.L_x_233) ;  /* 0xffffffdc00887947 */ /* 0x000fea000383ffff */
.L_x_187:
[----:B------:R-:W-:Y:S01]  /*82e0*/  BSSY B0, `(.L_x_234) ;  /* 0x0000006000007945 */ /* 0x000fe20003800000 */
[----:B------:R-:W-:-:S07]  /*82f0*/  IMAD.MOV.U32 R15, RZ, RZ, -0x1 ;  /* 0xffffffffff0f7424 */ /* 0x000fce00078e00ff */
[----:B--2--5:R-:W-:Y:S05]  /*8300*/  WARPSYNC.COLLECTIVE R15, `(.L_x_235) ;  /* 0x000000000f0c7348 */ /* 0x024fea0003c00000 */
[----:B------:R-:W-:Y:S02]  /*8310*/  ELECT P6, UR62, PT ;  /* 0x00000000003e782f */ /* 0x000fe400038c0000 */
[----:B------:R-:W-:Y:S01]  /*8320*/  MOV R14, UR62 ;  /* 0x0000003e000e7c02 */ /* 0x000fe20008000f00 */
[----:B--2--5:R-:W-:Y:S10]  /*8330*/  ENDCOLLECTIVE ;  /* 0x000000000000791b */ /* 0x024ff40003800000 */
.L_x_235:
[----:B------:R-:W-:Y:S05]  /*8340*/  BSYNC B0 ;  /* 0x0000000000007941 */ /* 0x000fea0003800000 */
.L_x_234:
[----:B------:R-:W-:Y:S05]  /*8350*/  BRA `(.L_x_236) ;  /* 0xffffffe400f87947 */ /* 0x000fea000383ffff */
.L_x_191:
[----:B0-----:R0:W1:Y:S02]  /*8360*/  SYNCS.PHASECHK.TRANS64.TRYWAIT P0, [R7+URZ], R2 ;  /* 0x00000002070075a7 */ /* 0x001064000800017f */
[----:B-1----:R-:W-:Y:S05]  /*8370*/  @!P0 NANOSLEEP.SYNCS 0x989680 ;  /* 0x009896800000895d */ /* 0x002fea0003900000 */
[----:B------:R-:W1:Y:S02]  /*8380*/  @!P0 SYNCS.PHASECHK.TRANS64 P0, [R7+URZ], R2 ;  /* 0x00000002070085a7 */ /* 0x000e64000800007f */
[----:B-1----:R-:W-:Y:S05]  /*8390*/  @!P0 BRA `(.L_x_191) ;  /* 0xfffffffc00f08947 */ /* 0x002fea000383ffff */
[----:B------:R-:W-:Y:S05]  /*83a0*/  BRA `(.L_x_237) ;  /* 0xffffffe800387947 */ /* 0x000fea000383ffff */
.L_x_192:
[----:B0-----:R0:W1:Y:S02]  /*83b0*/  SYNCS.PHASECHK.TRANS64.TRYWAIT P0, [R6+URZ], R3 ;  /* 0x00000003060075a7 */ /* 0x001064000800017f */
[----:B-1----:R-:W-:Y:S05]  /*83c0*/  @!P0 NANOSLEEP.SYNCS 0x989680 ;  /* 0x009896800000895d */ /* 0x002fea0003900000 */
[----:B------:R-:W1:Y:S02]  /*83d0*/  @!P0 SYNCS.PHASECHK.TRANS64 P0, [R6+URZ], R3 ;  /* 0x00000003060085a7 */ /* 0x000e64000800007f */
[----:B-1----:R-:W-:Y:S05]  /*83e0*/  @!P0 BRA `(.L_x_192) ;  /* 0xfffffffc00f08947 */ /* 0x002fea000383ffff */
[----:B------:R-:W-:Y:S05]  /*83f0*/  BRA `(.L_x_238) ;  /* 0xffffffe800487947 */ /* 0x000fea000383ffff */
.L_x_193:
[----:B0-----:R0:W1:Y:S02]  /*8400*/  SYNCS.PHASECHK.TRANS64.TRYWAIT P0, [R7+URZ], R4 ;  /* 0x00000004070075a7 */ /* 0x001064000800017f */
[----:B-1----:R-:W-:Y:S05]  /*8410*/  @!P0 NANOSLEEP.SYNCS 0x989680 ;  /* 0x009896800000895d */ /* 0x002fea0003900000 */
[----:B------:R-:W1:Y:S02]  /*8420*/  @!P0 SYNCS.PHASECHK.TRANS64 P0, [R7+URZ], R4 ;  /* 0x00000004070085a7 */ /* 0x000e64000800007f */
[----:B-1----:R-:W-:Y:S05]  /*8430*/  @!P0 BRA `(.L_x_193) ;  /* 0xfffffffc00f08947 */ /* 0x002fea000383ffff */
[----:B------:R-:W-:Y:S05]  /*8440*/  BRA `(.L_x_239) ;  /* 0xffffffe800587947 */ /* 0x000fea000383ffff */
.L_x_194:
[----:B0-----:R0:W1:Y:S02]  /*8450*/  SYNCS.PHASECHK.TRANS64.TRYWAIT P0, [R6+URZ], R3 ;  /* 0x00000003060075a7 */ /* 0x001064000800017f */
[----:B-1----:R-:W-:Y:S05]  /*8460*/  @!P0 NANOSLEEP.SYNCS 0x989680 ;  /* 0x009896800000895d */ /* 0x002fea0003900000 */
[----:B------:R-:W1:Y:S02]  /*8470*/  @!P0 SYNCS.PHASECHK.TRANS64 P0, [R6+URZ], R3 ;  /* 0x00000003060085a7 */ /* 0x000e64000800007f */
[----:B-1----:R-:W-:Y:S05]  /*8480*/  @!P0 BRA `(.L_x_194) ;  /* 0xfffffffc00f08947 */ /* 0x002fea000383ffff */
[----:B------:R-:W-:Y:S05]  /*8490*/  BRA `(.L_x_240) ;  /* 0xffffffe800687947 */ /* 0x000fea000383ffff */
.L_x_195:
[----:B0-----:R0:W1:Y:S02]  /*84a0*/  SYNCS.PHASECHK.TRANS64.TRYWAIT P0, [R7+URZ], R4 ;  /* 0x00000004070075a7 */ /* 0x001064000800017f */
[----:B-1----:R-:W-:Y:S05]  /*84b0*/  @!P0 NANOSLEEP.SYNCS 0x989680 ;  /* 0x009896800000895d */ /* 0x002fea0003900000 */
[----:B------:R-:W1:Y:S02]  /*84c0*/  @!P0 SYNCS.PHASECHK.TRANS64 P0, [R7+URZ], R4 ;  /* 0x00000004070085a7 */ /* 0x000e64000800007f */
[----:B-1----:R-:W-:Y:S05]  /*84d0*/  @!P0 BRA `(.L_x_195) ;  /* 0xfffffffc00f08947 */ /* 0x002fea000383ffff */
[----:B------:R-:W-:Y:S05]  /*84e0*/  BRA `(.L_x_241) ;  /* 0xffffffe800787947 */ /* 0x000fea000383ffff */
.L_x_196:
[----:B0-----:R0:W1:Y:S02]  /*84f0*/  SYNCS.PHASECHK.TRANS64.TRYWAIT P0, [R6+URZ], R3 ;  /* 0x00000003060075a7 */ /* 0x001064000800017f */
[----:B-1----:R-:W-:Y:S05]  /*8500*/  @!P0 NANOSLEEP.SYNCS 0x989680 ;  /* 0x009896800000895d */ /* 0x002fea0003900000 */
[----:B------:R-:W1:Y:S02]  /*8510*/  @!P0 SYNCS.PHASECHK.TRANS64 P0, [R6+URZ], R3 ;  /* 0x00000003060085a7 */ /* 0x000e64000800007f */
[----:B-1----:R-:W-:Y:S05]  /*8520*/  @!P0 BRA `(.L_x_196) ;  /* 0xfffffffc00f08947 */ /* 0x002fea000383ffff */
[----:B------:R-:W-:Y:S05]  /*8530*/  BRA `(.L_x_242) ;  /* 0xffffffe800887947 */ /* 0x000fea000383ffff */
.L_x_197:
[----:B0-----:R0:W1:Y:S02]  /*8540*/  SYNCS.PHASECHK.TRANS64.TRYWAIT P0, [R7+URZ], R4 ;  /* 0x00000004070075a7 */ /* 0x001064000800017f */
[----:B-1----:R-:W-:Y:S05]  /*8550*/  @!P0 NANOSLEEP.SYNCS 0x989680 ;  /* 0x009896800000895d */ /* 0x002fea0003900000 */
[----:B------:R-:W1:Y:S02]  /*8560*/  @!P0 SYNCS.PHASECHK.TRANS64 P0, [R7+URZ], R4 ;  /* 0x00000004070085a7 */ /* 0x000e64000800007f */
[----:B-1----:R-:W-:Y:S05]  /*8570*/  @!P0 BRA `(.L_x_197) ;  /* 0xfffffffc00f08947 */ /* 0x002fea000383ffff */
[----:B------:R-:W-:Y:S05]  /*8580*/  BRA `(.L_x_243) ;  /* 0xffffffe800987947 */ /* 0x000fea000383ffff */
.L_x_198:
[----:B0-----:R0:W1:Y:S02]  /*8590*/  SYNCS.PHASECHK.TRANS64.TRYWAIT P0, [R6+URZ], R3 ;  /* 0x00000003060075a7 */ /* 0x001064000800017f */
[----:B-1----:R-:W-:Y:S05]  /*85a0*/  @!P0 NANOSLEEP.SYNCS 0x989680 ;  /* 0x009896800000895d */ /* 0x002fea0003900000 */
[----:B------:R-:W1:Y:S02]  /*85b0*/  @!P0 SYNCS.PHASECHK.TRANS64 P0, [R6+URZ], R3 ;  /* 0x00000003060085a7 */ /* 0x000e64000800007f */
[----:B-1----:R-:W-:Y:S05]  /*85c0*/  @!P0 BRA `(.L_x_198) ;  /* 0xfffffffc00f08947 */ /* 0x002fea000383ffff */
[----:B------:R-:W-:Y:S05]  /*85d0*/  BRA `(.L_x_244) ;  /* 0xffffffe800a87947 */ /* 0x000fea000383ffff */
.L_x_199:
[----:B0-----:R0:W1:Y:S02]  /*85e0*/  SYNCS.PHASECHK.TRANS64.TRYWAIT P0, [R7+URZ], R4 ;  /* 0x00000004070075a7 */ /* 0x001064000800017f */
[----:B-1----:R-:W-:Y:S05]  /*85f0*/  @!P0 NANOSLEEP.SYNCS 0x989680 ;  /* 0x009896800000895d */ /* 0x002fea0003900000 */
[----:B------:R-:W1:Y:S02]  /*8600*/  @!P0 SYNCS.PHASECHK.TRANS64 P0, [R7+URZ], R4 ;  /* 0x00000004070085a7 */ /* 0x000e64000800007f */
[----:B-1----:R-:W-:Y:S05]  /*8610*/  @!P0 BRA `(.L_x_199) ;  /* 0xfffffffc00f08947 */ /* 0x002fea000383ffff */
[----:B------:R-:W-:Y:S05]  /*8620*/  BRA `(.L_x_245) ;  /* 0xffffffe800b87947 */ /* 0x000fea000383ffff */
.L_x_200:
[----:B0-----:R0:W1:Y:S02]  /*8630*/  SYNCS.PHASECHK.TRANS64.TRYWAIT P0, [R6+URZ], R3 ;  /* 0x00000003060075a7 */ /* 0x001064000800017f */
[----:B-1----:R-:W-:Y:S05]  /*8640*/  @!P0 NANOSLEEP.SYNCS 0x989680 ;  /* 0x009896800000895d */ /* 0x002fea0003900000 */
[----:B------:R-:W1:Y:S02]  /*8650*/  @!P0 SYNCS.PHASECHK.TRANS64 P0, [R6+URZ], R3 ;  /* 0x00000003060085a7 */ /* 0x000e64000800007f */
[----:B-1----:R-:W-:Y:S05]  /*8660*/  @!P0 BRA `(.L_x_200) ;  /* 0xfffffffc00f08947 */ /* 0x002fea000383ffff */
[----:B------:R-:W-:Y:S05]  /*8670*/  BRA `(.L_x_246) ;  /* 0xffffffe800c87947 */ /* 0x000fea000383ffff */
.L_x_201:
[----:B0-----:R0:W1:Y:S02]  /*8680*/  SYNCS.PHASECHK.TRANS64.TRYWAIT P0, [R7+URZ], R4 ;  /* 0x00000004070075a7 */ /* 0x001064000800017f */
[----:B-1----:R-:W-:Y:S05]  /*8690*/  @!P0 NANOSLEEP.SYNCS 0x989680 ;  /* 0x009896800000895d */ /* 0x002fea0003900000 */
[----:B------:R-:W1:Y:S02]  /*86a0*/  @!P0 SYNCS.PHASECHK.TRANS64 P0, [R7+URZ], R4 ;  /* 0x00000004070085a7 */ /* 0x000e64000800007f */
[----:B-1----:R-:W-:Y:S05]  /*86b0*/  @!P0 BRA `(.L_x_201) ;  /* 0xfffffffc00f08947 */ /* 0x002fea000383ffff */
[----:B------:R-:W-:Y:S05]  /*86c0*/  BRA `(.L_x_247) ;  /* 0xffffffe800d87947 */ /* 0x000fea000383ffff */
.L_x_202:
[----:B0-----:R0:W1:Y:S02]  /*86d0*/  SYNCS.PHASECHK.TRANS64.TRYWAIT P0, [R6+URZ], R3 ;  /* 0x00000003060075a7 */ /* 0x001064000800017f */
[----:B-1----:R-:W-:Y:S05]  /*86e0*/  @!P0 NANOSLEEP.SYNCS 0x989680 ;  /* 0x009896800000895d */ /* 0x002fea0003900000 */
[----:B------:R-:W1:Y:S02]  /*86f0*/  @!P0 SYNCS.PHASECHK.TRANS64 P0, [R6+URZ], R3 ;  /* 0x00000003060085a7 */ /* 0x000e64000800007f */
[----:B-1----:R-:W-:Y:S05]  /*8700*/  @!P0 BRA `(.L_x_202) ;  /* 0xfffffffc00f08947 */ /* 0x002fea000383ffff */
[----:B------:R-:W-:Y:S05]  /*8710*/  BRA `(.L_x_248) ;  /* 0xffffffe800e87947 */ /* 0x000fea000383ffff */
.L_x_203:
[----:B0-----:R0:W1:Y:S02]  /*8720*/  SYNCS.PHASECHK.TRANS64.TRYWAIT P0, [R7+URZ], R4 ;  /* 0x00000004070075a7 */ /* 0x001064000800017f */
[----:B-1----:R-:W-:Y:S05]  /*8730*/  @!P0 NANOSLEEP.SYNCS 0x989680 ;  /* 0x009896800000895d */ /* 0x002fea0003900000 */
[----:B------:R-:W1:Y:S02]  /*8740*/  @!P0 SYNCS.PHASECHK.TRANS64 P0, [R7+URZ], R4 ;  /* 0x00000004070085a7 */ /* 0x000e64000800007f */
[----:B-1----:R-:W-:Y:S05]  /*8750*/  @!P0 BRA `(.L_x_203) ;  /* 0xfffffffc00f08947 */ /* 0x002fea000383ffff */
[----:B------:R-:W-:Y:S05]  /*8760*/  BRA `(.L_x_249) ;  /* 0xffffffe800f87947 */ /* 0x000fea000383ffff */
.L_x_204:
[----:B0-----:R0:W1:Y:S02]  /*8770*/  SYNCS.PHASECHK.TRANS64.TRYWAIT P0, [R6+URZ], R3 ;  /* 0x00000003060075a7 */ /* 0x001064000800017f */
[----:B-1----:R-:W-:Y:S05]  /*8780*/  @!P0 NANOSLEEP.SYNCS 0x989680 ;  /* 0x009896800000895d */ /* 0x002fea0003900000 */
[----:B------:R-:W1:Y:S02]  /*8790*/  @!P0 SYNCS.PHASECHK.TRANS64 P0, [R6+URZ], R3 ;  /* 0x00000003060085a7 */ /* 0x000e64000800007f */
[----:B-1----:R-:W-:Y:S05]  /*87a0*/  @!P0 BRA `(.L_x_204) ;  /* 0xfffffffc00f08947 */ /* 0x002fea000383ffff */
[----:B------:R-:W-:Y:S05]  /*87b0*/  BRA `(.L_x_250) ;  /* 0xffffffec00087947 */ /* 0x000fea000383ffff */
.L_x_205:
[----:B0-----:R0:W1:Y:S02]  /*87c0*/  SYNCS.PHASECHK.TRANS64.TRYWAIT P0, [R7+URZ], R4 ;  /* 0x00000004070075a7 */ /* 0x001064000800017f */
[----:B-1----:R-:W-:Y:S05]  /*87d0*/  @!P0 NANOSLEEP.SYNCS 0x989680 ;  /* 0x009896800000895d */ /* 0x002fea0003900000 */
[----:B------:R-:W1:Y:S02]  /*87e0*/  @!P0 SYNCS.PHASECHK.TRANS64 P0, [R7+URZ], R4 ;  /* 0x00000004070085a7 */ /* 0x000e64000800007f */
[----:B-1----:R-:W-:Y:S05]  /*87f0*/  @!P0 BRA `(.L_x_205) ;  /* 0xfffffffc00f08947 */ /* 0x002fea000383ffff */
[----:B------:R-:W-:Y:S05]  /*8800*/  BRA `(.L_x_251) ;  /* 0xffffffec00187947 */ /* 0x000fea000383ffff */
.L_x_206:
[----:B0-----:R0:W1:Y:S02]  /*8810*/  SYNCS.PHASECHK.TRANS64.TRYWAIT P0, [R6+URZ], R3 ;  /* 0x00000003060075a7 */ /* 0x001064000800017f */
[----:B-1----:R-:W-:Y:S05]  /*8820*/  @!P0 NANOSLEEP.SYNCS 0x989680 ;  /* 0x009896800000895d */ /* 0x002fea0003900000 */
[----:B------:R-:W1:Y:S02]  /*8830*/  @!P0 SYNCS.PHASECHK.TRANS64 P0, [R6+URZ], R3 ;  /* 0x00000003060085a7 */ /* 0x000e64000800007f */
[----:B-1----:R-:W-:Y:S05]  /*8840*/  @!P0 BRA `(.L_x_206) ;  /* 0xfffffffc00f08947 */ /* 0x002fea000383ffff */
[----:B------:R-:W-:Y:S05]  /*8850*/  BRA `(.L_x_252) ;  /* 0xffffffec00287947 */ /* 0x000fea000383ffff */
.L_x_207:
[----:B0-----:R0:W1:Y:S02]  /*8860*/  SYNCS.PHASECHK.TRANS64.TRYWAIT P0, [R7+URZ], R4 ;  /* 0x00000004070075a7 */ /* 0x001064000800017f */
[----:B-1----:R-:W-:Y:S05]  /*8870*/  @!P0 NANOSLEEP.SYNCS 0x989680 ;  /* 0x009896800000895d */ /* 0x002fea0003900000 */
[----:B------:R-:W1:Y:S02]  /*8880*/  @!P0 SYNCS.PHASECHK.TRANS64 P0, [R7+URZ], R4 ;  /* 0x00000004070085a7 */ /* 0x000e64000800007f */
[----:B-1----:R-:W-:Y:S05]  /*8890*/  @!P0 BRA `(.L_x_207) ;  /* 0xfffffffc00f08947 */ /* 0x002fea000383ffff */
[----:B------:R-:W-:Y:S05]  /*88a0*/  BRA `(.L_x_253) ;  /* 0xffffffec00387947 */ /* 0x000fea000383ffff */
.L_x_208:
[----:B0-----:R0:W1:Y:S02]  /*88b0*/  SYNCS.PHASECHK.TRANS64.TRYWAIT P0, [R6+URZ], R3 ;  /* 0x00000003060075a7 */ /* 0x001064000800017f */
[----:B-1----:R-:W-:Y:S05]  /*88c0*/  @!P0 NANOSLEEP.SYNCS 0x989680 ;  /* 0x009896800000895d */ /* 0x002fea0003900000 */
[----:B------:R-:W1:Y:S02]  /*88d0*/  @!P0 SYNCS.PHASECHK.TRANS64 P0, [R6+URZ], R3 ;  /* 0x00000003060085a7 */ /* 0x000e64000800007f */
[----:B-1----:R-:W-:Y:S05]  /*88e0*/  @!P0 BRA `(.L_x_208) ;  /* 0xfffffffc00f08947 */ /* 0x002fea000383ffff */
[----:B------:R-:W-:Y:S05]  /*88f0*/  BRA `(.L_x_254) ;  /* 0xffffffec00487947 */ /* 0x000fea000383ffff */
.L_x_209:
[----:B0-----:R0:W1:Y:S02]  /*8900*/  SYNCS.PHASECHK.TRANS64.TRYWAIT P0, [R7+URZ], R4 ;  /* 0x00000004070075a7 */ /* 0x001064000800017f */
[----:B-1----:R-:W-:Y:S05]  /*8910*/  @!P0 NANOSLEEP.SYNCS 0x989680 ;  /* 0x009896800000895d */ /* 0x002fea0003900000 */
[----:B------:R-:W1:Y:S02]  /*8920*/  @!P0 SYNCS.PHASECHK.TRANS64 P0, [R7+URZ], R4 ;  /* 0x00000004070085a7 */ /* 0x000e64000800007f */
[----:B-1----:R-:W-:Y:S05]  /*8930*/  @!P0 BRA `(.L_x_209) ;  /* 0xfffffffc00f08947 */ /* 0x002fea000383ffff */
[----:B------:R-:W-:Y:S05]  /*8940*/  BRA `(.L_x_255) ;  /* 0xffffffec00587947 */ /* 0x000fea000383ffff */
.L_x_210:
[----:B0-----:R0:W1:Y:S02]  /*8950*/  SYNCS.PHASECHK.TRANS64.TRYWAIT P0, [R6+URZ], R3 ;  /* 0x00000003060075a7 */ /* 0x001064000800017f */
[----:B-1----:R-:W-:Y:S05]  /*8960*/  @!P0 NANOSLEEP.SYNCS 0x989680 ;  /* 0x009896800000895d */ /* 0x002fea0003900000 */
[----:B------:R-:W1:Y:S02]  /*8970*/  @!P0 SYNCS.PHASECHK.TRANS64 P0, [R6+URZ], R3 ;  /* 0x00000003060085a7 */ /* 0x000e64000800007f */
[----:B-1----:R-:W-:Y:S05]  /*8980*/  @!P0 BRA `(.L_x_210) ;  /* 0xfffffffc00f08947 */ /* 0x002fea000383ffff */
[----:B------:R-:W-:Y:S05]  /*8990*/  BRA `(.L_x_256) ;  /* 0xffffffec00687947 */ /* 0x000fea000383ffff */
.L_x_211:
[----:B0-----:R0:W1:Y:S02]  /*89a0*/  SYNCS.PHASECHK.TRANS64.TRYWAIT P0, [R7+URZ], R4 ;  /* 0x00000004070075a7 */ /* 0x001064000800017f */
[----:B-1----:R-:W-:Y:S05]  /*89b0*/  @!P0 NANOSLEEP.SYNCS 0x989680 ;  /* 0x009896800000895d */ /* 0x002fea0003900000 */
[----:B------:R-:W1:Y:S02]  /*89c0*/  @!P0 SYNCS.PHASECHK.TRANS64 P0, [R7+URZ], R4 ;  /* 0x00000004070085a7 */ /* 0x000e64000800007f */
[----:B-1----:R-:W-:Y:S05]  /*89d0*/  @!P0 BRA `(.L_x_211) ;  /* 0xfffffffc00f08947 */ /* 0x002fea000383ffff */
[----:B------:R-:W-:Y:S05]  /*89e0*/  BRA `(.L_x_257) ;  /* 0xffffffec00787947 */ /* 0x000fea000383ffff */
.L_x_212:
[----:B0-----:R0:W1:Y:S02]  /*89f0*/  SYNCS.PHASECHK.TRANS64.TRYWAIT P0, [R6+URZ], R3 ;  /* 0x00000003060075a7 */ /* 0x001064000800017f */
[----:B-1----:R-:W-:Y:S05]  /*8a00*/  @!P0 NANOSLEEP.SYNCS 0x989680 ;  /* 0x009896800000895d */ /* 0x002fea0003900000 */
[----:B------:R-:W1:Y:S02]  /*8a10*/  @!P0 SYNCS.PHASECHK.TRANS64 P0, [R6+URZ], R3 ;  /* 0x00000003060085a7 */ /* 0x000e64000800007f */
[----:B-1----:R-:W-:Y:S05]  /*8a20*/  @!P0 BRA `(.L_x_212) ;  /* 0xfffffffc00f08947 */ /* 0x002fea000383ffff */
[----:B------:R-:W-:Y:S05]  /*8a30*/  BRA `(.L_x_258) ;  /* 0xffffffec00887947 */ /* 0x000fea000383ffff */
.L_x_213:
[----:B0-----:R0:W1:Y:S02]  /*8a40*/  SYNCS.PHASECHK.TRANS64.TRYWAIT P0, [R7+URZ], R4 ;  /* 0x00000004070075a7 */ /* 0x001064000800017f */
[----:B-1----:R-:W-:Y:S05]  /*8a50*/  @!P0 NANOSLEEP.SYNCS 0x989680 ;  /* 0x009896800000895d */ /* 0x002fea0003900000 */
[----:B------:R-:W1:Y:S02]  /*8a60*/  @!P0 SYNCS.PHASECHK.TRANS64 P0, [R7+URZ], R4 ;  /* 0x00000004070085a7 */ /* 0x000e64000800007f */
[----:B-1----:R-:W-:Y:S05]  /*8a70*/  @!P0 BRA `(.L_x_213) ;  /* 0xfffffffc00f08947 */ /* 0x002fea000383ffff */
[----:B------:R-:W-:Y:S05]  /*8a80*/  BRA `(.L_x_259) ;  /* 0xffffffec00987947 */ /* 0x000fea000383ffff */
.L_x_214:
[----:B0-----:R0:W1:Y:S02]  /*8a90*/  SYNCS.PHASECHK.TRANS64.TRYWAIT P0, [R6+URZ], R3 ;  /* 0x00000003060075a7 */ /* 0x001064000800017f */
[----:B-1----:R-:W-:Y:S05]  /*8aa0*/  @!P0 NANOSLEEP.SYNCS 0x989680 ;  /* 0x009896800000895d */ /* 0x002fea0003900000 */
[----:B------:R-:W1:Y:S02]  /*8ab0*/  @!P0 SYNCS.PHASECHK.TRANS64 P0, [R6+URZ], R3 ;  /* 0x00000003060085a7 */ /* 0x000e64000800007f */
[----:B-1----:R-:W-:Y:S05]  /*8ac0*/  @!P0 BRA `(.L_x_214) ;  /* 0xfffffffc00f08947 */ /* 0x002fea000383ffff */
[----:B------:R-:W-:Y:S05]  /*8ad0*/  BRA `(.L_x_260) ;  /* 0xffffffec00a87947 */ /* 0x000fea000383ffff */
.L_x_215:
[----:B0-----:R0:W1:Y:S02]  /*8ae0*/  SYNCS.PHASECHK.TRANS64.TRYWAIT P0, [R7+URZ], R4 ;  /* 0x00000004070075a7 */ /* 0x001064000800017f */
[----:B-1----:R-:W-:Y:S05]  /*8af0*/  @!P0 NANOSLEEP.SYNCS 0x989680 ;  /* 0x009896800000895d */ /* 0x002fea0003900000 */
[----:B------:R-:W1:Y:S02]  /*8b00*/  @!P0 SYNCS.PHASECHK.TRANS64 P0, [R7+URZ], R4 ;  /* 0x00000004070085a7 */ /* 0x000e64000800007f */
[----:B-1----:R-:W-:Y:S05]  /*8b10*/  @!P0 BRA `(.L_x_215) ;  /* 0xfffffffc00f08947 */ /* 0x002fea000383ffff */
[----:B------:R-:W-:Y:S05]  /*8b20*/  BRA `(.L_x_261) ;  /* 0xffffffec00b87947 */ /* 0x000fea000383ffff */
.L_x_216:
[----:B0-----:R0:W1:Y:S02]  /*8b30*/  SYNCS.PHASECHK.TRANS64.TRYWAIT P0, [R6+URZ], R3 ;  /* 0x00000003060075a7 */ /* 0x001064000800017f */
[----:B-1----:R-:W-:Y:S05]  /*8b40*/  @!P0 NANOSLEEP.SYNCS 0x989680 ;  /* 0x009896800000895d */ /* 0x002fea0003900000 */
[----:B------:R-:W1:Y:S02]  /*8b50*/  @!P0 SYNCS.PHASECHK.TRANS64 P0, [R6+URZ], R3 ;  /* 0x00000003060085a7 */ /* 0x000e64000800007f */
[----:B-1----:R-:W-:Y:S05]  /*8b60*/  @!P0 BRA `(.L_x_216) ;  /* 0xfffffffc00f08947 */ /* 0x002fea000383ffff */
[----:B------:R-:W-:Y:S05]  /*8b70*/  BRA `(.L_x_262) ;  /* 0xffffffec00c87947 */ /* 0x000fea000383ffff */
.L_x_217:
[----:B0-----:R0:W1:Y:S02]  /*8b80*/  SYNCS.PHASECHK.TRANS64.TRYWAIT P0, [R7+URZ], R4 ;  /* 0x00000004070075a7 */ /* 0x001064000800017f */
[----:B-1----:R-:W-:Y:S05]  /*8b90*/  @!P0 NANOSLEEP.SYNCS 0x989680 ;  /* 0x009896800000895d */ /* 0x002fea0003900000 */
[----:B------:R-:W1:Y:S02]  /*8ba0*/  @!P0 SYNCS.PHASECHK.TRANS64 P0, [R7+URZ], R4 ;  /* 0x00000004070085a7 */ /* 0x000e64000800007f */
[----:B-1----:R-:W-:Y:S05]  /*8bb0*/  @!P0 BRA `(.L_x_217) ;  /* 0xfffffffc00f08947 */ /* 0x002fea000383ffff */
[----:B------:R-:W-:Y:S05]  /*8bc0*/  BRA `(.L_x_263) ;  /* 0xffffffec00d87947 */ /* 0x000fea000383ffff */
.L_x_218:
[----:B0-----:R0:W1:Y:S02]  /*8bd0*/  SYNCS.PHASECHK.TRANS64.TRYWAIT P0, [R6+URZ], R3 ;  /* 0x00000003060075a7 */ /* 0x001064000800017f */
[----:B-1----:R-:W-:Y:S05]  /*8be0*/  @!P0 NANOSLEEP.SYNCS 0x989680 ;  /* 0x009896800000895d */ /* 0x002fea0003900000 */
[----:B------:R-:W1:Y:S02]  /*8bf0*/  @!P0 SYNCS.PHASECHK.TRANS64 P0, [R6+URZ], R3 ;  /* 0x00000003060085a7 */ /* 0x000e64000800007f */
[----:B-1----:R-:W-:Y:S05]  /*8c00*/  @!P0 BRA `(.L_x_218) ;  /* 0xfffffffc00f08947 */ /* 0x002fea000383ffff */
[----:B------:R-:W-:Y:S05]  /*8c10*/  BRA `(.L_x_264) ;  /* 0xffffffec00e87947 */ /* 0x000fea000383ffff */
.L_x_219:
[----:B0-----:R0:W1:Y:S02]  /*8c20*/  SYNCS.PHASECHK.TRANS64.TRYWAIT P0, [R7+URZ], R4 ;  /* 0x00000004070075a7 */ /* 0x001064000800017f */
[----:B-1----:R-:W-:Y:S05]  /*8c30*/  @!P0 NANOSLEEP.SYNCS 0x989680 ;  /* 0x009896800000895d */ /* 0x002fea0003900000 */
[----:B------:R-:W1:Y:S02]  /*8c40*/  @!P0 SYNCS.PHASECHK.TRANS64 P0, [R7+URZ], R4 ;  /* 0x00000004070085a7 */ /* 0x000e64000800007f */
[----:B-1----:R-:W-:Y:S05]  /*8c50*/  @!P0 BRA `(.L_x_219) ;  /* 0xfffffffc00f08947 */ /* 0x002fea000383ffff */
[----:B------:R-:W-:Y:S05]  /*8c60*/  BRA `(.L_x_265) ;  /* 0xffffffec00f87947 */ /* 0x000fea000383ffff */
.L_x_220:
[----:B0-----:R0:W1:Y:S02]  /*8c70*/  SYNCS.PHASECHK.TRANS64.TRYWAIT P0, [R6+URZ], R3 ;  /* 0x00000003060075a7 */ /* 0x001064000800017f */
[----:B-1----:R-:W-:Y:S05]  /*8c80*/  @!P0 NANOSLEEP.SYNCS 0x989680 ;  /* 0x009896800000895d */ /* 0x002fea0003900000 */
[----:B------:R-:W1:Y:S02]  /*8c90*/  @!P0 SYNCS.PHASECHK.TRANS64 P0, [R6+URZ], R3 ;  /* 0x00000003060085a7 */ /* 0x000e64000800007f */
[----:B-1----:R-:W-:Y:S05]  /*8ca0*/  @!P0 BRA `(.L_x_220) ;  /* 0xfffffffc00f08947 */ /* 0x002fea000383ffff */
[----:B------:R-:W-:Y:S05]  /*8cb0*/  BRA `(.L_x_266) ;  /* 0xfffffff000087947 */ /* 0x000fea000383ffff */
.L_x_221:
[----:B0-----:R0:W1:Y:S02]  /*8cc0*/  SYNCS.PHASECHK.TRANS64.TRYWAIT P0, [R7+URZ], R4 ;  /* 0x00000004070075a7 */ /* 0x001064000800017f */
[----:B-1----:R-:W-:Y:S05]  /*8cd0*/  @!P0 NANOSLEEP.SYNCS 0x989680 ;  /* 0x009896800000895d */ /* 0x002fea0003900000 */
[----:B------:R-:W1:Y:S02]  /*8ce0*/  @!P0 SYNCS.PHASECHK.TRANS64 P0, [R7+URZ], R4 ;  /* 0x00000004070085a7 */ /* 0x000e64000800007f */
[----:B-1----:R-:W-:Y:S05]  /*8cf0*/  @!P0 BRA `(.L_x_221) ;  /* 0xfffffffc00f08947 */ /* 0x002fea000383ffff */
[----:B------:R-:W-:Y:S05]  /*8d00*/  BRA `(.L_x_267) ;  /* 0xfffffff000187947 */ /* 0x000fea000383ffff */
.L_x_222:
[----:B0-----:R0:W1:Y:S02]  /*8d10*/  SYNCS.PHASECHK.TRANS64.TRYWAIT P0, [R6+URZ], R3 ;  /* 0x00000003060075a7 */ /* 0x001064000800017f */
[----:B-1----:R-:W-:Y:S05]  /*8d20*/  @!P0 NANOSLEEP.SYNCS 0x989680 ;  /* 0x009896800000895d */ /* 0x002fea0003900000 */
[----:B------:R-:W1:Y:S02]  /*8d30*/  @!P0 SYNCS.PHASECHK.TRANS64 P0, [R6+URZ], R3 ;  /* 0x00000003060085a7 */ /* 0x000e64000800007f */
[----:B-1----:R-:W-:Y:S05]  /*8d40*/  @!P0 BRA `(.L_x_222) ;  /* 0xfffffffc00f08947 */ /* 0x002fea000383ffff */
[----:B------:R-:W-:Y:S05]  /*8d50*/  BRA `(.L_x_268) ;  /* 0xfffffff000287947 */ /* 0x000fea000383ffff */
.L_x_223:
[----:B0-----:R0:W1:Y:S02]  /*8d60*/  SYNCS.PHASECHK.TRANS64.TRYWAIT P0, [R7+URZ], R4 ;  /* 0x00000004070075a7 */ /* 0x001064000800017f */
[----:B-1----:R-:W-:Y:S05]  /*8d70*/  @!P0 NANOSLEEP.SYNCS 0x989680 ;  /* 0x009896800000895d */ /* 0x002fea0003900000 */
[----:B------:R-:W1:Y:S02]  /*8d80*/  @!P0 SYNCS.PHASECHK.TRANS64 P0, [R7+URZ], R4 ;  /* 0x00000004070085a7 */ /* 0x000e64000800007f */
[----:B-1----:R-:W-:Y:S05]  /*8d90*/  @!P0 BRA `(.L_x_223) ;  /* 0xfffffffc00f08947 */ /* 0x002fea000383ffff */
[----:B------:R-:W-:Y:S05]  /*8da0*/  BRA `(.L_x_269) ;  /* 0xfffffff000387947 */ /* 0x000fea000383ffff */
.L_x_224:
[----:B0-----:R0:W1:Y:S02]  /*8db0*/  SYNCS.PHASECHK.TRANS64.TRYWAIT P0, [R6+URZ], R3 ;  /* 0x00000003060075a7 */ /* 0x001064000800017f */
[----:B-1----:R-:W-:Y:S05]  /*8dc0*/  @!P0 NANOSLEEP.SYNCS 0x989680 ;  /* 0x009896800000895d */ /* 0x002fea0003900000 */
[----:B------:R-:W1:Y:S02]  /*8dd0*/  @!P0 SYNCS.PHASECHK.TRANS64 P0, [R6+URZ], R3 ;  /* 0x00000003060085a7 */ /* 0x000e64000800007f */
[----:B-1----:R-:W-:Y:S05]  /*8de0*/  @!P0 BRA `(.L_x_224) ;  /* 0xfffffffc00f08947 */ /* 0x002fea000383ffff */
[----:B------:R-:W-:Y:S05]  /*8df0*/  BRA `(.L_x_270) ;  /* 0xfffffff000487947 */ /* 0x000fea000383ffff */
.L_x_225:
[----:B0-----:R0:W1:Y:S02]  /*8e00*/  SYNCS.PHASECHK.TRANS64.TRYWAIT P0, [R7+URZ], R4 ;  /* 0x00000004070075a7 */ /* 0x001064000800017f */
[----:B-1----:R-:W-:Y:S05]  /*8e10*/  @!P0 NANOSLEEP.SYNCS 0x989680 ;  /* 0x009896800000895d */ /* 0x002fea0003900000 */
[----:B------:R-:W1:Y:S02]  /*8e20*/  @!P0 SYNCS.PHASECHK.TRANS64 P0, [R7+URZ], R4 ;  /* 0x00000004070085a7 */ /* 0x000e64000800007f */
[----:B-1----:R-:W-:Y:S05]  /*8e30*/  @!P0 BRA `(.L_x_225) ;  /* 0xfffffffc00f08947 */ /* 0x002fea000383ffff */
[----:B------:R-:W-:Y:S05]  /*8e40*/  BRA `(.L_x_271) ;  /* 0xfffffff000587947 */ /* 0x000fea000383ffff */
.L_x_226:
[----:B-1----:R1:W3:Y:S02]  /*8e50*/  SYNCS.PHASECHK.TRANS64.TRYWAIT P0, [R6+URZ], R3 ;  /* 0x00000003060075a7 */ /* 0x0022e4000800017f */
[----:B---3--:R-:W-:Y:S05]  /*8e60*/  @!P0 NANOSLEEP.SYNCS 0x989680 ;  /* 0x009896800000895d */ /* 0x008fea0003900000 */
[----:B------:R-:W3:Y:S02]  /*8e70*/  @!P0 SYNCS.PHASECHK.TRANS64 P0, [R6+URZ], R3 ;  /* 0x00000003060085a7 */ /* 0x000ee4000800007f */
[----:B---3--:R-:W-:Y:S05]  /*8e80*/  @!P0 BRA `(.L_x_226) ;  /* 0xfffffffc00f08947 */ /* 0x008fea000383ffff */
[----:B------:R-:W-:Y:S05]  /*8e90*/  BRA `(.L_x_272) ;  /* 0xfffffff000607947 */ /* 0x000fea000383ffff */
.L_x_273:
[----:B------:R-:W-:-:S00]  /*8ea0*/  BRA `(.L_x_273) ;  /* 0xfffffffc00fc7947 */ /* 0x000fc0000383ffff */
[----:B------:R-:W-:-:S00]  /*8eb0*/  NOP ;  /* 0x0000000000007918 */ /* 0x000fc00000000000 */
        /* <DEDUP_REMOVED lines=12> */
.L_x_274:


//--------------------- .nv.global.init           --------------------------
	.section	.nv.global.init,"aw",@progbits
.nv.global.init:
	.type		$str$22,@object
	.size		$str$22,($str$23 - $str$22)
$str$22:
        /*0000*/ 	.byte	0x6b, 0x5f, 0x74, 0x69, 0x6c, 0x65, 0x5f, 0x63, 0x6f, 0x75, 0x6e, 0x74, 0x20, 0x3e, 0x3d, 0x20
        /*0010*/ 	.byte	0x31, 0x00
	.type		$str$23,@object
	.size		$str$23,(__unnamed_1 - $str$23)
$str$23:
        /*0012*/ 	.byte	0x2f, 0x74, 0x6d, 0x70, 0x2f, 0x63, 0x75, 0x74, 0x6c, 0x61, 0x73, 0x73, 0x5f, 0x73, 0x77, 0x65
        /*0022*/ 	.byte	0x65, 0x70, 0x5f, 0x73, 0x72, 0x63, 0x2f, 0x69, 0x6e, 0x63, 0x6c, 0x75, 0x64, 0x65, 0x2f, 0x63
        /*0032*/ 	.byte	0x75, 0x74, 0x6c, 0x61, 0x73, 0x73, 0x2f, 0x67, 0x65, 0x6d, 0x6d, 0x2f, 0x63, 0x6f, 0x6c, 0x6c
        /*0042*/ 	.byte	0x65, 0x63, 0x74, 0x69, 0x76, 0x65, 0x2f, 0x73, 0x6d, 0x39, 0x30, 0x5f, 0x6d, 0x6d, 0x61, 0x5f
        /*0052*/ 	.byte	0x74, 0x6d, 0x61, 0x5f, 0x67, 0x6d, 0x6d, 0x61, 0x5f, 0x73, 0x73, 0x5f, 0x77, 0x61, 0x72, 0x70
        /*0062*/ 	.byte	0x73, 0x70, 0x65, 0x63, 0x69, 0x61, 0x6c, 0x69, 0x7a, 0x65, 0x64, 0x2e, 0x68, 0x70, 0x70, 0x00
	.type		__unnamed_1,@object
	.size		__unnamed_1,(.L_0 - __unnamed_1)
__unnamed_1:
        /*0072*/ 	.byte	0x76, 0x6f, 0x69, 0x64, 0x20, 0x63, 0x75, 0x74, 0x6c, 0x61, 0x73, 0x73, 0x3a, 0x3a, 0x67, 0x65
        /* <DEDUP_REMOVED lines=172> */
        /*0b42*/ 	.byte	0x74, 0x69, 0x74, 0x79, 0x5d, 0x00
.L_0:


//--------------------- .nv.shared._ZN7cutlass13device_kernelINS_4gemm6kernel13GemmUniversalIN4cute5tupleIJiiiiEEENS1_10collective13CollectiveMmaINS1_34MainloopSm90TmaGmmaWarpSpecializedILi37ENS5_IJNS4_1CILi1EEENSA_ILi8EEESB_EEENS1_32KernelTmaWarpSpecializedPingpongEEENS5_IJNSA_ILi64EEENSA_ILi128EEENSA_ILi32EEEEEEaNS5_IJlSB_lEEEaSK_NS4_8TiledMMAINS4_8MMA_AtomIJNS4_4SM904GMMA27MMA_64x128x32_S32S8S8_SS_TNEEEENS4_6LayoutINS5_IJSB_SB_SB_EEENS5_IJNSA_ILi0EEEST_ST_EEEEENS5_IJNS4_10UnderscoreESW_SW_EEEEENS4_23SM90_TMA_LOAD_MULTICASTENS4_14ComposedLayoutINS4_7SwizzleILi1ELi4ELi3EEENS4_18smem_ptr_flag_bitsILi8EEENSR_INS5_IJSC_SI_EEENS5_IJSI_SB_EEEEEEEvNS4_8identityENS4_13SM90_TMA_LOADES18_vS19_EENS_8epilogue10collective6detail29Sm90TmaWarpSpecializedAdapterINS1D_15DefaultEpilogueIaSK_SK_NS1C_6thread17LinearCombinationIaLi1EiiLNS1H_9ScaleType4KindE0ELNS_15FloatRoundStyleE2EaEENS1_15EpilogueDefaultEEEEEvvEEEEvNT_6ParamsE --------------------------
	.section	.nv.shared._ZN7cutlass13device_kernelINS_4gemm6kernel13GemmUniversalIN4cute5tupleIJiiiiEEENS1_10collective13CollectiveMmaINS1_34MainloopSm90TmaGmmaWarpSpecializedILi37ENS5_IJNS4_1CILi1EEENSA_ILi8EEESB_EEENS1_32KernelTmaWarpSpecializedPingpongEEENS5_IJNSA_ILi64EEENSA_ILi128EEENSA_ILi32EEEEEEaNS5_IJlSB_lEEEaSK_NS4_8TiledMMAINS4_8MMA_AtomIJNS4_4SM904GMMA27MMA_64x128x32_S32S8S8_SS_TNEEEENS4_6LayoutINS5_IJSB_SB_SB_EEENS5_IJNSA_ILi0EEEST_ST_EEEEENS5_IJNS4_10UnderscoreESW_SW_EEEEENS4_23SM90_TMA_LOAD_MULTICASTENS4_14ComposedLayoutINS4_7SwizzleILi1ELi4ELi3EEENS4_18smem_ptr_flag_bitsILi8EEENSR_INS5_IJSC_SI_EEENS5_IJSI_SB_EEEEEEEvNS4_8identityENS4_13SM90_TMA_LOADES18_vS19_EENS_8epilogue10collective6detail29Sm90TmaWarpSpecializedAdapterINS1D_15DefaultEpilogueIaSK_SK_NS1C_6thread17LinearCombinationIaLi1EiiLNS1H_9ScaleType4KindE0ELNS_15FloatRoundStyleE2EaEENS1_15EpilogueDefaultEEEEEvvEEEEvNT_6ParamsE,"aw",@nobits
	.sectionflags	@""
	.align	16
	.zero		1024


//--------------------- .nv.shared.reserved.0     --------------------------
	.section	.nv.shared.reserved.0,"aw",@nobits
	.weak		__nv_reservedSMEM_offset_0_alias
	.size		__nv_reservedSMEM_offset_0_alias, 0, 0
	.other		__nv_reservedSMEM_offset_0_alias,@"STO_CUDA_RESERVED_SHARED STV_DEFAULT"
__nv_reservedSMEM_offset_0_alias:
	.zero		0


//--------------------- .nv.global                --------------------------
	.section	.nv.global,"aw",@nobits
.nv.global:
	.type		_ZN40_INTERNAL_bac6bab2_4_k_cu_74fb04d7_228184cute1_E,@object
	.size		_ZN40_INTERNAL_bac6bab2_4_k_cu_74fb04d7_228184cute1_E,(_ZN40_INTERNAL_bac6bab2_4_k_cu_74fb04d7_228184cuda3std3__45__cpo6cbeginE - _ZN40_INTERNAL_bac6bab2_4_k_cu_74fb04d7_228184cute1_E)
_ZN40_INTERNAL_bac6bab2_4_k_cu_74fb04d7_228184cute1_E:
	.zero		1
	.type		_ZN40_INTERNAL_bac6bab2_4_k_cu_74fb04d7_228184cuda3std3__45__cpo6cbeginE,@object
	.size		_ZN40_INTERNAL_bac6bab2_4_k_cu_74fb04d7_228184cuda3std3__45__cpo6cbeginE,(_ZN40_INTERNAL_bac6bab2_4_k_cu_74fb04d7_228184cuda3std3__48in_placeE - _ZN40_INTERNAL_bac6bab2_4_k_cu_74fb04d7_228184cuda3std3__45__cpo6cbeginE)
_ZN40_INTERNAL_bac6bab2_4_k_cu_74fb04d7_228184cuda3std3__45__cpo6cbeginE:
	.zero		1
	.type		_ZN40_INTERNAL_bac6bab2_4_k_cu_74fb04d7_228184cuda3std3__48in_placeE,@object
	.size		_ZN40_INTERNAL_bac6bab2_4_k_cu_74fb04d7_228184cuda3std3__48in_placeE,(_ZN40_INTERNAL_bac6bab2_4_k_cu_74fb04d7_228184cuda3std6ranges3__45__cpo9iter_moveE - _ZN40_INTERNAL_bac6bab2_4_k_cu_74fb04d7_228184cuda3std3__48in_placeE)
_ZN40_INTERNAL_bac6bab2_4_k_cu_74fb04d7_228184cuda3std3__48in_placeE:
	.zero		1
	.type		_ZN40_INTERNAL_bac6bab2_4_k_cu_74fb04d7_228184cuda3std6ranges3__45__cpo9iter_moveE,@object
	.size		_ZN40_INTERNAL_bac6bab2_4_k_cu_74fb04d7_228184cuda3std6ranges3__45__cpo9iter_moveE,(_ZN40_INTERNAL_bac6bab2_4_k_cu_74fb04d7_228184cuda3std3__45__cpo5beginE - _ZN40_INTERNAL_bac6bab2_4_k_cu_74fb04d7_228184cuda3std6ranges3__45__cpo9iter_moveE)
_ZN40_INTERNAL_bac6bab2_4_k_cu_74fb04d7_228184cuda3std6ranges3__45__cpo9iter_moveE:
	.zero		1
	.type		_ZN40_INTERNAL_bac6bab2_4_k_cu_74fb04d7_228184cuda3std3__45__cpo5beginE,@object
	.size		_ZN40_INTERNAL_bac6bab2_4_k_cu_74fb04d7_228184cuda3std3__45__cpo5beginE,(_ZN40_INTERNAL_bac6bab2_4_k_cu_74fb04d7_228184cuda3std3__442_GLOBAL__N__bac6bab2_4_k_cu_74fb04d7_228186ignoreE - _ZN40_INTERNAL_bac6bab2_4_k_cu_74fb04d7_228184cuda3std3__45__cpo5beginE)
_ZN40_INTERNAL_bac6bab2_4_k_cu_74fb04d7_228184cuda3std3__45__cpo5beginE:
	.zero		1
	.type		_ZN40_INTERNAL_bac6bab2_4_k_cu_74fb04d7_228184cuda3std3__442_GLOBAL__N__bac6bab2_4_k_cu_74fb04d7_228186ignoreE,@object
	.size		_ZN40_INTERNAL_bac6bab2_4_k_cu_74fb04d7_228184cuda3std3__442_GLOBAL__N__bac6bab2_4_k_cu_74fb04d7_228186ignoreE,(_ZN40_INTERNAL_bac6bab2_4_k_cu_74fb04d7_228184cute7productE - _ZN40_INTERNAL_bac6bab2_4_k_cu_74fb04d7_228184cuda3std3__442_GLOBAL__N__bac6bab2_4_k_cu_74fb04d7_228186ignoreE)
_ZN40_INTERNAL_bac6bab2_4_k_cu_74fb04d7_228184cuda3std3__442_GLOBAL__N__bac6bab2_4_k_cu_74fb04d7_228186ignoreE:
	.zero		1
	.type		_ZN40_INTERNAL_bac6bab2_4_k_cu_74fb04d7_228184cute7productE,@object
	.size		_ZN40_INTERNAL_bac6bab2_4_k_cu_74fb04d7_228184cute7productE,(_ZN40_INTERNAL_bac6bab2_4_k_cu_74fb04d7_228184cuda3std3__45__cpo3endE - _ZN40_INTERNAL_bac6bab2_4_k_cu_74fb04d7_228184cute7productE)
_ZN40_INTERNAL_bac6bab2_4_k_cu_74fb04d7_228184cute7productE:
	.zero		1
	.type		_ZN40_INTERNAL_bac6bab2_4_k_cu_74fb04d7_228184cuda3std3__45__cpo3endE,@object
	.size		_ZN40_INTERNAL_bac6bab2_4_k_cu_74fb04d7_228184cuda3std3__45__cpo3endE,(_ZN40_INTERNAL_bac6bab2_4_k_cu_74fb04d7_228184cuda3std3__419piecewise_constructE - _ZN40_INTERNAL_bac6bab2_4_k_cu_74fb04d7_228184cuda3std3__45__cpo3endE)
_ZN40_INTERNAL_bac6bab2_4_k_cu_74fb04d7_228184cuda3std3__45__cpo3endE:
	.zero		1
	.type		_ZN40_INTERNAL_bac6bab2_4_k_cu_74fb04d7_228184cuda3std3__419piecewise_constructE,@object
	.size		_ZN40_INTERNAL_bac6bab2_4_k_cu_74fb04d7_228184cuda3std3__419piecewise_constructE,(_ZN40_INTERNAL_bac6bab2_4_k_cu_74fb04d7_228184cuda3std3__45__cpo4cendE - _ZN40_INTERNAL_bac6bab2_4_k_cu_74fb04d7_228184cuda3std3__419piecewise_constructE)
_ZN40_INTERNAL_bac6bab2_4_k_cu_74fb04d7_228184cuda3std3__419piecewise_constructE:
	.zero		1
	.type		_ZN40_INTERNAL_bac6bab2_4_k_cu_74fb04d7_228184cuda3std3__45__cpo4cendE,@object
	.size		_ZN40_INTERNAL_bac6bab2_4_k_cu_74fb04d7_228184cuda3std3__45__cpo4cendE,(_ZN40_INTERNAL_bac6bab2_4_k_cu_74fb04d7_228184cuda3std6ranges3__45__cpo4swapE - _ZN40_INTERNAL_bac6bab2_4_k_cu_74fb04d7_228184cuda3std3__45__cpo4cendE)
_ZN40_INTERNAL_bac6bab2_4_k_cu_74fb04d7_228184cuda3std3__45__cpo4cendE:
	.zero		1
	.type		_ZN40_INTERNAL_bac6bab2_4_k_cu_74fb04d7_228184cuda3std6ranges3__45__cpo4swapE,@object
	.size		_ZN40_INTERNAL_bac6bab2_4_k_cu_74fb04d7_228184cuda3std6ranges3__45__cpo4swapE,(.L_8 - _ZN40_INTERNAL_bac6bab2_4_k_cu_74fb04d7_228184cuda3std6ranges3__45__cpo4swapE)
_ZN40_INTERNAL_bac6bab2_4_k_cu_74fb04d7_228184cuda3std6ranges3__45__cpo4swapE:
	.zero		1
.L_8:


//--------------------- .nv.constant0._ZN7cutlass13device_kernelINS_4gemm6kernel13GemmUniversalIN4cute5tupleIJiiiiEEENS1_10collective13CollectiveMmaINS1_34MainloopSm90TmaGmmaWarpSpecializedILi37ENS5_IJNS4_1CILi1EEENSA_ILi8EEESB_EEENS1_32KernelTmaWarpSpecializedPingpongEEENS5_IJNSA_ILi64EEENSA_ILi128EEENSA_ILi32EEEEEEaNS5_IJlSB_lEEEaSK_NS4_8TiledMMAINS4_8MMA_AtomIJNS4_4SM904GMMA27MMA_64x128x32_S32S8S8_SS_TNEEEENS4_6LayoutINS5_IJSB_SB_SB_EEENS5_IJNSA_ILi0EEEST_ST_EEEEENS5_IJNS4_10UnderscoreESW_SW_EEEEENS4_23SM90_TMA_LOAD_MULTICASTENS4_14ComposedLayoutINS4_7SwizzleILi1ELi4ELi3EEENS4_18smem_ptr_flag_bitsILi8EEENSR_INS5_IJSC_SI_EEENS5_IJSI_SB_EEEEEEEvNS4_8identityENS4_13SM90_TMA_LOADES18_vS19_EENS_8epilogue10collective6detail29Sm90TmaWarpSpecializedAdapterINS1D_15DefaultEpilogueIaSK_SK_NS1C_6thread17LinearCombinationIaLi1EiiLNS1H_9ScaleType4KindE0ELNS_15FloatRoundStyleE2EaEENS1_15EpilogueDefaultEEEEEvvEEEEvNT_6ParamsE --------------------------
	.section	.nv.constant0._ZN7cutlass13device_kernelINS_4gemm6kernel13GemmUniversalIN4cute5tupleIJiiiiEEENS1_10collective13CollectiveMmaINS1_34MainloopSm90TmaGmmaWarpSpecializedILi37ENS5_IJNS4_1CILi1EEENSA_ILi8EEESB_EEENS1_32KernelTmaWarpSpecializedPingpongEEENS5_IJNSA_ILi64EEENSA_ILi128EEENSA_ILi32EEEEEEaNS5_IJlSB_lEEEaSK_NS4_8TiledMMAINS4_8MMA_AtomIJNS4_4SM904GMMA27MMA_64x128x32_S32S8S8_SS_TNEEEENS4_6LayoutINS5_IJSB_SB_SB_EEENS5_IJNSA_ILi0EEEST_ST_EEEEENS5_IJNS4_10UnderscoreESW_SW_EEEEENS4_23SM90_TMA_LOAD_MULTICASTENS4_14ComposedLayoutINS4_7SwizzleILi1ELi4ELi3EEENS4_18smem_ptr_flag_bitsILi8EEENSR_INS5_IJSC_SI_EEENS5_IJSI_SB_EEEEEEEvNS4_8identityENS4_13SM90_TMA_LOADES18_vS19_EENS_8epilogue10collective6detail29Sm90TmaWarpSpecializedAdapterINS1D_15DefaultEpilogueIaSK_SK_NS1C_6thread17LinearCombinationIaLi1EiiLNS1H_9ScaleType4KindE0ELNS_15FloatRoundStyleE2EaEENS1_15EpilogueDefaultEEEEEvvEEEEvNT_6ParamsE,"a",@progbits
	.sectionflags	@""
	.align	4
.nv.constant0._ZN7cutlass13device_kernelINS_4gemm6kernel13GemmUniversalIN4cute5tupleIJiiiiEEENS1_10collective13CollectiveMmaINS1_34MainloopSm90TmaGmmaWarpSpecializedILi37ENS5_IJNS4_1CILi1EEENSA_ILi8EEESB_EEENS1_32KernelTmaWarpSpecializedPingpongEEENS5_IJNSA_ILi64EEENSA_ILi128EEENSA_ILi32EEEEEEaNS5_IJlSB_lEEEaSK_NS4_8TiledMMAINS4_8MMA_AtomIJNS4_4SM904GMMA27MMA_64x128x32_S32S8S8_SS_TNEEEENS4_6LayoutINS5_IJSB_SB_SB_EEENS5_IJNSA_ILi0EEEST_ST_EEEEENS5_IJNS4_10UnderscoreESW_SW_EEEEENS4_23SM90_TMA_LOAD_MULTICASTENS4_14ComposedLayoutINS4_7SwizzleILi1ELi4ELi3EEENS4_18smem_ptr_flag_bitsILi8EEENSR_INS5_IJSC_SI_EEENS5_IJSI_SB_EEEEEEEvNS4_8identityENS4_13SM90_TMA_LOADES18_vS19_EENS_8epilogue10collective6detail29Sm90TmaWarpSpecializedAdapterINS1D_15DefaultEpilogueIaSK_SK_NS1C_6thread17LinearCombinationIaLi1EiiLNS1H_9ScaleType4KindE0ELNS_15FloatRoundStyleE2EaEENS1_15EpilogueDefaultEEEEEvvEEEEvNT_6ParamsE:
	.zero		1664


//--------------------- SYMBOLS --------------------------

	.type		.nv.reservedSmem.offset0,@object
	.size		.nv.reservedSmem.offset0,0x4
	.type		__assertfail,@function
